// auto-generated by cutlass_sweep.gemm — config: {"arch": "sm_90", "cluster_m": 1, "cluster_n": 1, "dtype": "e4m3", "stages": 5, "tile_k": 64, "tile_m": 256, "tile_n": 64}
#include "cutlass/cutlass.h"
#include "cutlass/gemm/collective/collective_builder.hpp"
#include "cutlass/gemm/device/gemm_universal_adapter.h"
#include "cutlass/gemm/kernel/gemm_universal.hpp"
#include "cutlass/epilogue/collective/collective_builder.hpp"

using ElemA = cutlass::float_e4m3_t;
using ElemB = cutlass::float_e4m3_t;
using ElemCD = cutlass::float_e4m3_t;
using Acc  = float;
using TileShape    = cute::Shape<cute::_256, cute::_64, cute::_64>;
using ClusterShape = cute::Shape<cute::_1, cute::_1, cute::_1>;

using CollectiveEpilogue = typename cutlass::epilogue::collective::CollectiveBuilder<
    cutlass::arch::Sm90, cutlass::arch::OpClassTensorOp,
    TileShape, ClusterShape,
    cutlass::epilogue::collective::EpilogueTileAuto,
    Acc, Acc,
    ElemCD, cutlass::layout::RowMajor, 128 / cutlass::sizeof_bits<ElemCD>::value,
    ElemCD, cutlass::layout::RowMajor, 128 / cutlass::sizeof_bits<ElemCD>::value,
    cutlass::epilogue::collective::EpilogueScheduleAuto
  >::CollectiveOp;

using CollectiveMainloop = typename cutlass::gemm::collective::CollectiveBuilder<
    cutlass::arch::Sm90, cutlass::arch::OpClassTensorOp,
    ElemA, cutlass::layout::RowMajor, 128 / cutlass::sizeof_bits<ElemA>::value,
    ElemB, cutlass::layout::ColumnMajor, 128 / cutlass::sizeof_bits<ElemB>::value,
    Acc,
    TileShape, ClusterShape,
    cutlass::gemm::collective::StageCount<5>,
    cutlass::gemm::collective::KernelScheduleAuto
  >::CollectiveOp;

using GemmKernel = cutlass::gemm::kernel::GemmUniversal<
    cute::Shape<int,int,int,int>,
    CollectiveMainloop,
    CollectiveEpilogue
>;
using Gemm = cutlass::gemm::device::GemmUniversalAdapter<GemmKernel>;

// Force the device kernel symbol into the cubin without needing a host main.
auto* _anchor = &cutlass::device_kernel<GemmKernel>;


// ===== COMPILED SASS (sm_90a) =====

	.target	sm_90a

	.elftype	@"ET_EXEC"


//--------------------- .note.nv.tkinfo           --------------------------
	.section	.note.nv.tkinfo,"",@"SHT_NOTE"
	.sectionflags	@"SHF_NOTE_NV_TKINFO"
	.tkinfo
        /*0018*/ 	.word	0x00000002
        /*0030*/ 	.string	""
        /*0030*/ 	.string	"ptxas"
        /*0030*/ 	.string	"Cuda compilation tools, release 13.0, V13.0.88"
        /*0030*/ 	.string	"Build cuda_13.0.r13.0/compiler.36424714_0"
        /*0030*/ 	.string	"-arch sm_90a -m 64 "



//--------------------- .note.nv.cuinfo           --------------------------
	.section	.note.nv.cuinfo,"",@"SHT_NOTE"
	.sectionflags	@"SHF_NOTE_NV_CUINFO"
        /*0018*/ 	.short	0x0002
        /*001a*/ 	.short	0x005a
        /*001c*/ 	.short	0x0082
	.zero		2


//--------------------- .nv.info                  --------------------------
	.section	.nv.info,"",@"SHT_CUDA_INFO"
	.align	4


	//----- nvinfo : EIATTR_REGCOUNT
	.align		4
        /*0000*/ 	.byte	0x04, 0x2f
        /*0002*/ 	.short	(.L_12 - .L_11)
	.align		4
.L_11:
        /*0004*/ 	.word	index@(_ZN7cutlass13device_kernelINS_4gemm6kernel13GemmUniversalIN4cute5tupleIJiiiiEEENS1_10collective13CollectiveMmaINS1_37MainloopSm90TmaGmmaWarpSpecializedFP8ILi5ENS5_IJNS4_1CILi1EEESB_SB_EEENS1_35KernelTmaWarpSpecializedCooperativeEEENS5_IJNSA_ILi256EEENSA_ILi64EEESG_EEENS_12float_e4m3_tENS5_IJlSB_lEEESI_SJ_NS4_8TiledMMAINS4_8MMA_AtomIJNS4_4SM904GMMA30MMA_64x64x32_F32E4M3E4M3_SS_TNILNSN_7ScaleInE1ELSP_1EEEEEENS4_6LayoutINS5_IJNSA_ILi2EEESB_SB_EEENS5_IJSB_NSA_ILi0EEESV_EEEEENS5_IJNS4_10UnderscoreESY_SY_EEEEENS4_13SM90_TMA_LOADENS4_14ComposedLayoutINS4_7SwizzleILi2ELi4ELi3EEENS4_18smem_ptr_flag_bitsILi8EEENSS_INS5_IJNSA_ILi8EEESG_EEENS5_IJSG_SB_EEEEEEEvNS4_8identityES11_S1B_vS1C_EENS_8epilogue10collective6detail29Sm90TmaWarpSpecializedAdapterINS1F_15DefaultEpilogueISI_SJ_SJ_NS1E_6thread17LinearCombinationISI_Li1EffLNS1J_9ScaleType4KindE0ELNS_15FloatRoundStyleE2ESI_EENS1_15EpilogueDefaultEEEEEvvEEEEvNT_6ParamsE)
        /*0008*/ 	.word	0x000000a8


	//----- nvinfo : EIATTR_FRAME_SIZE
	.align		4
.L_12:
        /*000c*/ 	.byte	0x04, 0x11
        /*000e*/ 	.short	(.L_14 - .L_13)
	.align		4
.L_13:
        /*0010*/ 	.word	index@(_ZN7cutlass13device_kernelINS_4gemm6kernel13GemmUniversalIN4cute5tupleIJiiiiEEENS1_10collective13CollectiveMmaINS1_37MainloopSm90TmaGmmaWarpSpecializedFP8ILi5ENS5_IJNS4_1CILi1EEESB_SB_EEENS1_35KernelTmaWarpSpecializedCooperativeEEENS5_IJNSA_ILi256EEENSA_ILi64EEESG_EEENS_12float_e4m3_tENS5_IJlSB_lEEESI_SJ_NS4_8TiledMMAINS4_8MMA_AtomIJNS4_4SM904GMMA30MMA_64x64x32_F32E4M3E4M3_SS_TNILNSN_7ScaleInE1ELSP_1EEEEEENS4_6LayoutINS5_IJNSA_ILi2EEESB_SB_EEENS5_IJSB_NSA_ILi0EEESV_EEEEENS5_IJNS4_10UnderscoreESY_SY_EEEEENS4_13SM90_TMA_LOADENS4_14ComposedLayoutINS4_7SwizzleILi2ELi4ELi3EEENS4_18smem_ptr_flag_bitsILi8EEENSS_INS5_IJNSA_ILi8EEESG_EEENS5_IJSG_SB_EEEEEEEvNS4_8identityES11_S1B_vS1C_EENS_8epilogue10collective6detail29Sm90TmaWarpSpecializedAdapterINS1F_15DefaultEpilogueISI_SJ_SJ_NS1E_6thread17LinearCombinationISI_Li1EffLNS1J_9ScaleType4KindE0ELNS_15FloatRoundStyleE2ESI_EENS1_15EpilogueDefaultEEEEEvvEEEEvNT_6ParamsE)
        /*0014*/ 	.word	0x00000000


	//----- nvinfo : EIATTR_MIN_STACK_SIZE
	.align		4
.L_14:
        /*0018*/ 	.byte	0x04, 0x12
        /*001a*/ 	.short	(.L_16 - .L_15)
	.align		4
.L_15:
        /*001c*/ 	.word	index@(_ZN7cutlass13device_kernelINS_4gemm6kernel13GemmUniversalIN4cute5tupleIJiiiiEEENS1_10collective13CollectiveMmaINS1_37MainloopSm90TmaGmmaWarpSpecializedFP8ILi5ENS5_IJNS4_1CILi1EEESB_SB_EEENS1_35KernelTmaWarpSpecializedCooperativeEEENS5_IJNSA_ILi256EEENSA_ILi64EEESG_EEENS_12float_e4m3_tENS5_IJlSB_lEEESI_SJ_NS4_8TiledMMAINS4_8MMA_AtomIJNS4_4SM904GMMA30MMA_64x64x32_F32E4M3E4M3_SS_TNILNSN_7ScaleInE1ELSP_1EEEEEENS4_6LayoutINS5_IJNSA_ILi2EEESB_SB_EEENS5_IJSB_NSA_ILi0EEESV_EEEEENS5_IJNS4_10UnderscoreESY_SY_EEEEENS4_13SM90_TMA_LOADENS4_14ComposedLayoutINS4_7SwizzleILi2ELi4ELi3EEENS4_18smem_ptr_flag_bitsILi8EEENSS_INS5_IJNSA_ILi8EEESG_EEENS5_IJSG_SB_EEEEEEEvNS4_8identityES11_S1B_vS1C_EENS_8epilogue10collective6detail29Sm90TmaWarpSpecializedAdapterINS1F_15DefaultEpilogueISI_SJ_SJ_NS1E_6thread17LinearCombinationISI_Li1EffLNS1J_9ScaleType4KindE0ELNS_15FloatRoundStyleE2ESI_EENS1_15EpilogueDefaultEEEEEvvEEEEvNT_6ParamsE)
        /*0020*/ 	.word	0x00000000
.L_16:


//--------------------- .nv.compat                --------------------------
	.section	.nv.compat,"",@"SHT_CUDA_COMPAT_INFO"
	.align	4
        /*0000*/ 	.byte	0x02, 0x09, 0x01, 0x00, 0x02, 0x02, 0x04, 0x00, 0x02, 0x05, 0x05, 0x00, 0x03, 0x07, 0x01, 0x01
        /*0010*/ 	.byte	0x02, 0x03, 0x01, 0x00, 0x02, 0x06, 0x01, 0x00, 0x04, 0x0b, 0x08, 0x00, 0x00, 0x00, 0x00, 0x00
        /*0020*/ 	.byte	0x00, 0x00, 0x00, 0x00


//--------------------- .nv.info._ZN7cutlass13device_kernelINS_4gemm6kernel13GemmUniversalIN4cute5tupleIJiiiiEEENS1_10collective13CollectiveMmaINS1_37MainloopSm90TmaGmmaWarpSpecializedFP8ILi5ENS5_IJNS4_1CILi1EEESB_SB_EEENS1_35KernelTmaWarpSpecializedCooperativeEEENS5_IJNSA_ILi256EEENSA_ILi64EEESG_EEENS_12float_e4m3_tENS5_IJlSB_lEEESI_SJ_NS4_8TiledMMAINS4_8MMA_AtomIJNS4_4SM904GMMA30MMA_64x64x32_F32E4M3E4M3_SS_TNILNSN_7ScaleInE1ELSP_1EEEEEENS4_6LayoutINS5_IJNSA_ILi2EEESB_SB_EEENS5_IJSB_NSA_ILi0EEESV_EEEEENS5_IJNS4_10UnderscoreESY_SY_EEEEENS4_13SM90_TMA_LOADENS4_14ComposedLayoutINS4_7SwizzleILi2ELi4ELi3EEENS4_18smem_ptr_flag_bitsILi8EEENSS_INS5_IJNSA_ILi8EEESG_EEENS5_IJSG_SB_EEEEEEEvNS4_8identityES11_S1B_vS1C_EENS_8epilogue10collective6detail29Sm90TmaWarpSpecializedAdapterINS1F_15DefaultEpilogueISI_SJ_SJ_NS1E_6thread17LinearCombinationISI_Li1EffLNS1J_9ScaleType4KindE0ELNS_15FloatRoundStyleE2ESI_EENS1_15EpilogueDefaultEEEEEvvEEEEvNT_6ParamsE --------------------------
	.section	.nv.info._ZN7cutlass13device_kernelINS_4gemm6kernel13GemmUniversalIN4cute5tupleIJiiiiEEENS1_10collective13CollectiveMmaINS1_37MainloopSm90TmaGmmaWarpSpecializedFP8ILi5ENS5_IJNS4_1CILi1EEESB_SB_EEENS1_35KernelTmaWarpSpecializedCooperativeEEENS5_IJNSA_ILi256EEENSA_ILi64EEESG_EEENS_12float_e4m3_tENS5_IJlSB_lEEESI_SJ_NS4_8TiledMMAINS4_8MMA_AtomIJNS4_4SM904GMMA30MMA_64x64x32_F32E4M3E4M3_SS_TNILNSN_7ScaleInE1ELSP_1EEEEEENS4_6LayoutINS5_IJNSA_ILi2EEESB_SB_EEENS5_IJSB_NSA_ILi0EEESV_EEEEENS5_IJNS4_10UnderscoreESY_SY_EEEEENS4_13SM90_TMA_LOADENS4_14ComposedLayoutINS4_7SwizzleILi2ELi4ELi3EEENS4_18smem_ptr_flag_bitsILi8EEENSS_INS5_IJNSA_ILi8EEESG_EEENS5_IJSG_SB_EEEEEEEvNS4_8identityES11_S1B_vS1C_EENS_8epilogue10collective6detail29Sm90TmaWarpSpecializedAdapterINS1F_15DefaultEpilogueISI_SJ_SJ_NS1E_6thread17LinearCombinationISI_Li1EffLNS1J_9ScaleType4KindE0ELNS_15FloatRoundStyleE2ESI_EENS1_15EpilogueDefaultEEEEEvvEEEEvNT_6ParamsE,"",@"SHT_CUDA_INFO"
	.sectionflags	@""
	.align	4


	//----- nvinfo : EIATTR_CUDA_API_VERSION
	.align		4
        /*0000*/ 	.byte	0x04, 0x37
        /*0002*/ 	.short	(.L_18 - .L_17)
.L_17:
        /*0004*/ 	.word	0x00000082


	//----- nvinfo : EIATTR_KPARAM_INFO
	.align		4
.L_18:
        /*0008*/ 	.byte	0x04, 0x17
        /*000a*/ 	.short	(.L_20 - .L_19)
.L_19:
        /*000c*/ 	.word	0x00000000
        /*0010*/ 	.short	0x0000
        /*0012*/ 	.short	0x0070
        /*0014*/ 	.byte	0x00, 0xf0, 0x01, 0x10


	//----- nvinfo : EIATTR_SPARSE_MMA_MASK
	.align		4
.L_20:
        /*0018*/ 	.byte	0x03, 0x50
        /*001a*/ 	.short	0x0000


	//----- nvinfo : EIATTR_MAXREG_COUNT
	.align		4
        /*001c*/ 	.byte	0x03, 0x1b
        /*001e*/ 	.short	0x00a8


	//----- nvinfo : EIATTR_NUM_BARRIERS
	.align		4
        /*0020*/ 	.byte	0x02, 0x4c
        /*0022*/ 	.byte	0x01
	.zero		1


	//----- nvinfo : EIATTR_MERCURY_ISA_VERSION
	.align		4
        /*0024*/ 	.byte	0x03, 0x5f
        /*0026*/ 	.short	0x0101


	//----- nvinfo : EIATTR_INT_WARP_WIDE_INSTR_OFFSETS
	.align		4
        /*0028*/ 	.byte	0x04, 0x31
        /*002a*/ 	.short	(.L_22 - .L_21)


	//   ....[0]....
.L_21:
        /*002c*/ 	.word	0x000003f0


	//   ....[1]....
        /*0030*/ 	.word	0x00000400


	//   ....[2]....
        /*0034*/ 	.word	0x000004f0


	//----- nvinfo : EIATTR_COOP_GROUP_MASK_REGIDS
	.align		4
.L_22:
        /*0038*/ 	.byte	0x04, 0x29
        /*003a*/ 	.short	(.L_24 - .L_23)


	//   ....[0]....
.L_23:
        /*003c*/ 	.word	0xffffffff


	//   ....[1]....
        /*0040*/ 	.word	0xffffffff


	//   ....[2]....
        /*0044*/ 	.word	0xffffffff


	//   ....[3]....
        /*0048*/ 	.word	0xffffffff


	//   ....[4]....
        /*004c*/ 	.word	0xffffffff


	//----- nvinfo : EIATTR_COOP_GROUP_INSTR_OFFSETS
	.align		4
.L_24:
        /*0050*/ 	.byte	0x04, 0x28
        /*0052*/ 	.short	(.L_26 - .L_25)


	//   ....[0]....
.L_25:
        /*0054*/ 	.word	0x00000060


	//   ....[1]....
        /*0058*/ 	.word	0x00000070


	//   ....[2]....
        /*005c*/ 	.word	0x00000130


	//   ....[3]....
        /*0060*/ 	.word	0x000002e0


	//   ....[4]....
        /*0064*/ 	.word	0x00000fe0


	//----- nvinfo : EIATTR_REG_RECONFIG
	.align		4
.L_26:
        /*0068*/ 	.byte	0x01, 0x54
	.zero		2


	//----- nvinfo : EIATTR_MBARRIER_INSTR_OFFSETS
	.align		4
        /*006c*/ 	.byte	0x04, 0x39
        /*006e*/ 	.short	(.L_28 - .L_27)


	//   ....[0]....
.L_27:
        /*0070*/ 	.word	0x00000230
        /*0074*/ 	.word	0x000000ff
        /*0078*/ 	.word	0x00000000
        /*007c*/ 	.short	0x0100
        /*007e*/ 	.byte	0x08
	.zero		1


	//   ....[1]....
        /*0080*/ 	.word	0x00000240
        /*0084*/ 	.word	0x000000ff
        /*0088*/ 	.word	0x00000028
        /*008c*/ 	.short	0x0100
        /*008e*/ 	.byte	0x08
	.zero		1


	//   ....[2]....
        /*0090*/ 	.word	0x00000250
        /*0094*/ 	.word	0x000000ff
        /*0098*/ 	.word	0x00000008
        /*009c*/ 	.short	0x0100
        /*009e*/ 	.byte	0x08
	.zero		1


	//   ....[3]....
        /*00a0*/ 	.word	0x00000260
        /*00a4*/ 	.word	0x000000ff
        /*00a8*/ 	.word	0x00000030
        /*00ac*/ 	.short	0x0100
        /*00ae*/ 	.byte	0x08
	.zero		1


	//   ....[4]....
        /*00b0*/ 	.word	0x00000270
        /*00b4*/ 	.word	0x000000ff
        /*00b8*/ 	.word	0x00000010
        /*00bc*/ 	.short	0x0100
        /*00be*/ 	.byte	0x08
	.zero		1


	//   ....[5]....
        /*00c0*/ 	.word	0x00000280
        /*00c4*/ 	.word	0x000000ff
        /*00c8*/ 	.word	0x00000038
        /*00cc*/ 	.short	0x0100
        /*00ce*/ 	.byte	0x08
	.zero		1


	//   ....[6]....
        /*00d0*/ 	.word	0x00000290
        /*00d4*/ 	.word	0x000000ff
        /*00d8*/ 	.word	0x00000018
        /*00dc*/ 	.short	0x0100
        /*00de*/ 	.byte	0x08
	.zero		1


	//   ....[7]....
        /*00e0*/ 	.word	0x000002a0
        /*00e4*/ 	.word	0x000000ff
        /*00e8*/ 	.word	0x00000040
        /*00ec*/ 	.short	0x0100
        /*00ee*/ 	.byte	0x08
	.zero		1


	//   ....[8]....
        /*00f0*/ 	.word	0x000002b0
        /*00f4*/ 	.word	0x000000ff
        /*00f8*/ 	.word	0x00000020
        /*00fc*/ 	.short	0x0100
        /*00fe*/ 	.byte	0x08
	.zero		1


	//   ....[9]....
        /*0100*/ 	.word	0x000002c0
        /*0104*/ 	.word	0x000000ff
        /*0108*/ 	.word	0x00000048
        /*010c*/ 	.short	0x0100
        /*010e*/ 	.byte	0x08
	.zero		1


	//   ....[10]....
        /*0110*/ 	.word	0x00000540
        /*0114*/ 	.word	0x000000ff
        /*0118*/ 	.word	0x00000060
        /*011c*/ 	.short	0x0100
        /*011e*/ 	.byte	0x06
	.zero		1


	//   ....[11]....
        /*0120*/ 	.word	0x000005a0
        /*0124*/ 	.word	0x000000ff
        /*0128*/ 	.word	0x00000068
        /*012c*/ 	.short	0x0100
        /*012e*/ 	.byte	0x06
	.zero		1


	//   ....[12]....
        /*0130*/ 	.word	0x00001510
        /*0134*/ 	.word	0x000000ff
        /*0138*/ 	.word	0x00000000
        /*013c*/ 	.short	0x010a
        /*013e*/ 	.byte	0x06
	.zero		1


	//   ....[13]....
        /*0140*/ 	.word	0x00001550
        /*0144*/ 	.word	0x000000ff
        /*0148*/ 	.word	0x00000000
        /*014c*/ 	.short	0x010a
        /*014e*/ 	.byte	0x06
	.zero		1


	//   ....[14]....
        /*0150*/ 	.word	0x00001f20
        /*0154*/ 	.word	0x000000ff
        /*0158*/ 	.word	0x00000000
        /*015c*/ 	.short	0x010a
        /*015e*/ 	.byte	0x0c
	.zero		1


	//   ....[15]....
        /*0160*/ 	.word	0x00001f60
        /*0164*/ 	.word	0x000000ff
        /*0168*/ 	.word	0x00000000
        /*016c*/ 	.short	0x010a
        /*016e*/ 	.byte	0x0c
	.zero		1


	//   ....[16]....
        /*0170*/ 	.word	0x00002630
        /*0174*/ 	.word	0x000000ff
        /*0178*/ 	.word	0x00000000
        /*017c*/ 	.short	0x0101
        /*017e*/ 	.byte	0x08
	.zero		1


	//   ....[17]....
        /*0180*/ 	.word	0x00002c80
        /*0184*/ 	.word	0x000000ff
        /*0188*/ 	.word	0x00000000
        /*018c*/ 	.short	0x0101
        /*018e*/ 	.byte	0x08
	.zero		1


	//   ....[18]....
        /*0190*/ 	.word	0x00008790
        /*0194*/ 	.word	0x00000013
        /*0198*/ 	.word	0x00000028
        /*019c*/ 	.short	0x010a
        /*019e*/ 	.byte	0x3f
	.zero		1


	//   ....[19]....
        /*01a0*/ 	.word	0x00008b30
        /*01a4*/ 	.word	0x00000008
        /*01a8*/ 	.word	0x00000068
        /*01ac*/ 	.short	0x0101
        /*01ae*/ 	.byte	0x3f
	.zero		1


	//   ....[20]....
        /*01b0*/ 	.word	0x00009240
        /*01b4*/ 	.word	0x00000006
        /*01b8*/ 	.word	0x00000000
        /*01bc*/ 	.short	0x010a
        /*01be*/ 	.byte	0x3f
	.zero		1


	//   ....[21]....
        /*01c0*/ 	.word	0x000092c0
        /*01c4*/ 	.word	0x00000007
        /*01c8*/ 	.word	0x00000000
        /*01cc*/ 	.short	0x010a
        /*01ce*/ 	.byte	0x3f
	.zero		1


	//   ....[22]....
        /*01d0*/ 	.word	0x00009350
        /*01d4*/ 	.word	0x0000000a
        /*01d8*/ 	.word	0x00000000
        /*01dc*/ 	.short	0x010a
        /*01de*/ 	.byte	0x3f
	.zero		1


	//   ....[23]....
        /*01e0*/ 	.word	0x000093e0
        /*01e4*/ 	.word	0x0000000b
        /*01e8*/ 	.word	0x00000000
        /*01ec*/ 	.short	0x010a
        /*01ee*/ 	.byte	0x3f
	.zero		1


	//   ....[24]....
        /*01f0*/ 	.word	0x00009470
        /*01f4*/ 	.word	0x00000003
        /*01f8*/ 	.word	0x00000000
        /*01fc*/ 	.short	0x010a
        /*01fe*/ 	.byte	0x3f
	.zero		1


	//   ....[25]....
        /*0200*/ 	.word	0x000094e0
        /*0204*/ 	.word	0x0000000b
        /*0208*/ 	.word	0x00000000
        /*020c*/ 	.short	0x010a
        /*020e*/ 	.byte	0x3f
	.zero		1


	//   ....[26]....
        /*0210*/ 	.word	0x00009540
        /*0214*/ 	.word	0x0000000c
        /*0218*/ 	.word	0x00000000
        /*021c*/ 	.short	0x010a
        /*021e*/ 	.byte	0x3f
	.zero		1


	//   ....[27]....
        /*0220*/ 	.word	0x00009610
        /*0224*/ 	.word	0x00000013
        /*0228*/ 	.word	0x00000028
        /*022c*/ 	.short	0x010a
        /*022e*/ 	.byte	0x3f
	.zero		1


	//   ....[28]....
        /*0230*/ 	.word	0x000096f0
        /*0234*/ 	.word	0x00000006
        /*0238*/ 	.word	0x00000000
        /*023c*/ 	.short	0x010a
        /*023e*/ 	.byte	0x3f
	.zero		1


	//   ....[29]....
        /*0240*/ 	.word	0x00009740
        /*0244*/ 	.word	0x00000007
        /*0248*/ 	.word	0x00000000
        /*024c*/ 	.short	0x010a
        /*024e*/ 	.byte	0x3f
	.zero		1


	//   ....[30]....
        /*0250*/ 	.word	0x00009790
        /*0254*/ 	.word	0x0000000a
        /*0258*/ 	.word	0x00000000
        /*025c*/ 	.short	0x010a
        /*025e*/ 	.byte	0x3f
	.zero		1


	//   ....[31]....
        /*0260*/ 	.word	0x000097e0
        /*0264*/ 	.word	0x0000000b
        /*0268*/ 	.word	0x00000000
        /*026c*/ 	.short	0x010a
        /*026e*/ 	.byte	0x3f
	.zero		1


	//----- nvinfo : EIATTR_NUM_MBARRIERS
	.align		4
.L_28:
        /*0270*/ 	.byte	0x03, 0x38
        /*0272*/ 	.short	0x000c


	//----- nvinfo : EIATTR_EXIT_INSTR_OFFSETS
	.align		4
        /*0274*/ 	.byte	0x04, 0x1c
        /*0276*/ 	.short	(.L_30 - .L_29)


	//   ....[0]....
.L_29:
        /*0278*/ 	.word	0x000005f0


	//   ....[1]....
        /*027c*/ 	.word	0x00000eb0


	//   ....[2]....
        /*0280*/ 	.word	0x00007e00


	//   ....[3]....
        /*0284*/ 	.word	0x00008430


	//   ....[4]....
        /*0288*/ 	.word	0x000094c0


	//----- nvinfo : EIATTR_MAX_THREADS
	.align		4
.L_30:
        /*028c*/ 	.byte	0x04, 0x05
        /*028e*/ 	.short	(.L_32 - .L_31)
.L_31:
        /*0290*/ 	.word	0x00000180
        /*0294*/ 	.word	0x00000001
        /*0298*/ 	.word	0x00000001


	//----- nvinfo : EIATTR_CRS_STACK_SIZE
	.align		4
.L_32:
        /*029c*/ 	.byte	0x04, 0x1e
        /*029e*/ 	.short	(.L_34 - .L_33)
.L_33:
        /*02a0*/ 	.word	0x00000000


	//----- nvinfo : EIATTR_CBANK_PARAM_SIZE
	.align		4
.L_34:
        /*02a4*/ 	.byte	0x03, 0x19
        /*02a6*/ 	.short	0x0470


	//----- nvinfo : EIATTR_PARAM_CBANK
	.align		4
        /*02a8*/ 	.byte	0x04, 0x0a
        /*02aa*/ 	.short	(.L_36 - .L_35)
	.align		4
.L_35:
        /*02ac*/ 	.word	index@(.nv.constant0._ZN7cutlass13device_kernelINS_4gemm6kernel13GemmUniversalIN4cute5tupleIJiiiiEEENS1_10collective13CollectiveMmaINS1_37MainloopSm90TmaGmmaWarpSpecializedFP8ILi5ENS5_IJNS4_1CILi1EEESB_SB_EEENS1_35KernelTmaWarpSpecializedCooperativeEEENS5_IJNSA_ILi256EEENSA_ILi64EEESG_EEENS_12float_e4m3_tENS5_IJlSB_lEEESI_SJ_NS4_8TiledMMAINS4_8MMA_AtomIJNS4_4SM904GMMA30MMA_64x64x32_F32E4M3E4M3_SS_TNILNSN_7ScaleInE1ELSP_1EEEEEENS4_6LayoutINS5_IJNSA_ILi2EEESB_SB_EEENS5_IJSB_NSA_ILi0EEESV_EEEEENS5_IJNS4_10UnderscoreESY_SY_EEEEENS4_13SM90_TMA_LOADENS4_14ComposedLayoutINS4_7SwizzleILi2ELi4ELi3EEENS4_18smem_ptr_flag_bitsILi8EEENSS_INS5_IJNSA_ILi8EEESG_EEENS5_IJSG_SB_EEEEEEEvNS4_8identityES11_S1B_vS1C_EENS_8epilogue10collective6detail29Sm90TmaWarpSpecializedAdapterINS1F_15DefaultEpilogueISI_SJ_SJ_NS1E_6thread17LinearCombinationISI_Li1EffLNS1J_9ScaleType4KindE0ELNS_15FloatRoundStyleE2ESI_EENS1_15EpilogueDefaultEEEEEvvEEEEvNT_6ParamsE)
        /*02b0*/ 	.short	0x0210
        /*02b2*/ 	.short	0x0470


	//----- nvinfo : EIATTR_SW_WAR
	.align		4
.L_36:
        /*02b4*/ 	.byte	0x04, 0x36
        /*02b6*/ 	.short	(.L_38 - .L_37)
.L_37:
        /*02b8*/ 	.word	0x00000008
.L_38:


//--------------------- .nv.callgraph             --------------------------
	.section	.nv.callgraph,"",@"SHT_CUDA_CALLGRAPH"
	.align	4
	.sectionentsize	8
	.align		4
        /*0000*/ 	.word	0x00000000
	.align		4
        /*0004*/ 	.word	0xffffffff
	.align		4
        /*0008*/ 	.word	0x00000000
	.align		4
        /*000c*/ 	.word	0xfffffffe
	.align		4
        /*0010*/ 	.word	0x00000000
	.align		4
        /*0014*/ 	.word	0xfffffffd
	.align		4
        /*0018*/ 	.word	0x00000000
	.align		4
        /*001c*/ 	.word	0xfffffffc


//--------------------- .nv.constant4             --------------------------
	.section	.nv.constant4,"a",@progbits
	.align	8
	.align		8
.nv.constant4:
        /*0000*/ 	.dword	_ZN39_INTERNAL_d801894f_4_k_cu_e8796932_47114cuda3std3__45__cpo5beginE
	.align		8
        /*0008*/ 	.dword	_ZN39_INTERNAL_d801894f_4_k_cu_e8796932_47114cuda3std3__45__cpo3endE
	.align		8
        /*0010*/ 	.dword	_ZN39_INTERNAL_d801894f_4_k_cu_e8796932_47114cuda3std3__45__cpo6cbeginE
	.align		8
        /*0018*/ 	.dword	_ZN39_INTERNAL_d801894f_4_k_cu_e8796932_47114cuda3std3__45__cpo4cendE
	.align		8
        /*0020*/ 	.dword	_ZN39_INTERNAL_d801894f_4_k_cu_e8796932_47114cuda3std3__441_GLOBAL__N__d801894f_4_k_cu_e8796932_47116ignoreE
	.align		8
        /*0028*/ 	.dword	_ZN39_INTERNAL_d801894f_4_k_cu_e8796932_47114cuda3std3__419piecewise_constructE
	.align		8
        /*0030*/ 	.dword	_ZN39_INTERNAL_d801894f_4_k_cu_e8796932_47114cuda3std3__48in_placeE
	.align		8
        /*0038*/ 	.dword	_ZN39_INTERNAL_d801894f_4_k_cu_e8796932_47114cuda3std6ranges3__45__cpo4swapE
	.align		8
        /*0040*/ 	.dword	_ZN39_INTERNAL_d801894f_4_k_cu_e8796932_47114cuda3std6ranges3__45__cpo9iter_moveE
	.align		8
        /*0048*/ 	.dword	_ZN39_INTERNAL_d801894f_4_k_cu_e8796932_47114cute7productE
	.align		8
        /*0050*/ 	.dword	_ZN39_INTERNAL_d801894f_4_k_cu_e8796932_47114cute1_E


//--------------------- .text._ZN7cutlass13device_kernelINS_4gemm6kernel13GemmUniversalIN4cute5tupleIJiiiiEEENS1_10collective13CollectiveMmaINS1_37MainloopSm90TmaGmmaWarpSpecializedFP8ILi5ENS5_IJNS4_1CILi1EEESB_SB_EEENS1_35KernelTmaWarpSpecializedCooperativeEEENS5_IJNSA_ILi256EEENSA_ILi64EEESG_EEENS_12float_e4m3_tENS5_IJlSB_lEEESI_SJ_NS4_8TiledMMAINS4_8MMA_AtomIJNS4_4SM904GMMA30MMA_64x64x32_F32E4M3E4M3_SS_TNILNSN_7ScaleInE1ELSP_1EEEEEENS4_6LayoutINS5_IJNSA_ILi2EEESB_SB_EEENS5_IJSB_NSA_ILi0EEESV_EEEEENS5_IJNS4_10UnderscoreESY_SY_EEEEENS4_13SM90_TMA_LOADENS4_14ComposedLayoutINS4_7SwizzleILi2ELi4ELi3EEENS4_18smem_ptr_flag_bitsILi8EEENSS_INS5_IJNSA_ILi8EEESG_EEENS5_IJSG_SB_EEEEEEEvNS4_8identityES11_S1B_vS1C_EENS_8epilogue10collective6detail29Sm90TmaWarpSpecializedAdapterINS1F_15DefaultEpilogueISI_SJ_SJ_NS1E_6thread17LinearCombinationISI_Li1EffLNS1J_9ScaleType4KindE0ELNS_15FloatRoundStyleE2ESI_EENS1_15EpilogueDefaultEEEEEvvEEEEvNT_6ParamsE --------------------------
	.section	.text._ZN7cutlass13device_kernelINS_4gemm6kernel13GemmUniversalIN4cute5tupleIJiiiiEEENS1_10collective13CollectiveMmaINS1_37MainloopSm90TmaGmmaWarpSpecializedFP8ILi5ENS5_IJNS4_1CILi1EEESB_SB_EEENS1_35KernelTmaWarpSpecializedCooperativeEEENS5_IJNSA_ILi256EEENSA_ILi64EEESG_EEENS_12float_e4m3_tENS5_IJlSB_lEEESI_SJ_NS4_8TiledMMAINS4_8MMA_AtomIJNS4_4SM904GMMA30MMA_64x64x32_F32E4M3E4M3_SS_TNILNSN_7ScaleInE1ELSP_1EEEEEENS4_6LayoutINS5_IJNSA_ILi2EEESB_SB_EEENS5_IJSB_NSA_ILi0EEESV_EEEEENS5_IJNS4_10UnderscoreESY_SY_EEEEENS4_13SM90_TMA_LOADENS4_14ComposedLayoutINS4_7SwizzleILi2ELi4ELi3EEENS4_18smem_ptr_flag_bitsILi8EEENSS_INS5_IJNSA_ILi8EEESG_EEENS5_IJSG_SB_EEEEEEEvNS4_8identityES11_S1B_vS1C_EENS_8epilogue10collective6detail29Sm90TmaWarpSpecializedAdapterINS1F_15DefaultEpilogueISI_SJ_SJ_NS1E_6thread17LinearCombinationISI_Li1EffLNS1J_9ScaleType4KindE0ELNS_15FloatRoundStyleE2ESI_EENS1_15EpilogueDefaultEEEEEvvEEEEvNT_6ParamsE,"ax",@progbits
	.align	128
.text._ZN7cutlass13device_kernelINS_4gemm6kernel13GemmUniversalIN4cute5tupleIJiiiiEEENS1_10collective13CollectiveMmaINS1_37MainloopSm90TmaGmmaWarpSpecializedFP8ILi5ENS5_IJNS4_1CILi1EEESB_SB_EEENS1_35KernelTmaWarpSpecializedCooperativeEEENS5_IJNSA_ILi256EEENSA_ILi64EEESG_EEENS_12float_e4m3_tENS5_IJlSB_lEEESI_SJ_NS4_8TiledMMAINS4_8MMA_AtomIJNS4_4SM904GMMA30MMA_64x64x32_F32E4M3E4M3_SS_TNILNSN_7ScaleInE1ELSP_1EEEEEENS4_6LayoutINS5_IJNSA_ILi2EEESB_SB_EEENS5_IJSB_NSA_ILi0EEESV_EEEEENS5_IJNS4_10UnderscoreESY_SY_EEEEENS4_13SM90_TMA_LOADENS4_14ComposedLayoutINS4_7SwizzleILi2ELi4ELi3EEENS4_18smem_ptr_flag_bitsILi8EEENSS_INS5_IJNSA_ILi8EEESG_EEENS5_IJSG_SB_EEEEEEEvNS4_8identityES11_S1B_vS1C_EENS_8epilogue10collective6detail29Sm90TmaWarpSpecializedAdapterINS1F_15DefaultEpilogueISI_SJ_SJ_NS1E_6thread17LinearCombinationISI_Li1EffLNS1J_9ScaleType4KindE0ELNS_15FloatRoundStyleE2ESI_EENS1_15EpilogueDefaultEEEEEvvEEEEvNT_6ParamsE:
        .type           _ZN7cutlass13device_kernelINS_4gemm6kernel13GemmUniversalIN4cute5tupleIJiiiiEEENS1_10collective13CollectiveMmaINS1_37MainloopSm90TmaGmmaWarpSpecializedFP8ILi5ENS5_IJNS4_1CILi1EEESB_SB_EEENS1_35KernelTmaWarpSpecializedCooperativeEEENS5_IJNSA_ILi256EEENSA_ILi64EEESG_EEENS_12float_e4m3_tENS5_IJlSB_lEEESI_SJ_NS4_8TiledMMAINS4_8MMA_AtomIJNS4_4SM904GMMA30MMA_64x64x32_F32E4M3E4M3_SS_TNILNSN_7ScaleInE1ELSP_1EEEEEENS4_6LayoutINS5_IJNSA_ILi2EEESB_SB_EEENS5_IJSB_NSA_ILi0EEESV_EEEEENS5_IJNS4_10UnderscoreESY_SY_EEEEENS4_13SM90_TMA_LOADENS4_14ComposedLayoutINS4_7SwizzleILi2ELi4ELi3EEENS4_18smem_ptr_flag_bitsILi8EEENSS_INS5_IJNSA_ILi8EEESG_EEENS5_IJSG_SB_EEEEEEEvNS4_8identityES11_S1B_vS1C_EENS_8epilogue10collective6detail29Sm90TmaWarpSpecializedAdapterINS1F_15DefaultEpilogueISI_SJ_SJ_NS1E_6thread17LinearCombinationISI_Li1EffLNS1J_9ScaleType4KindE0ELNS_15FloatRoundStyleE2ESI_EENS1_15EpilogueDefaultEEEEEvvEEEEvNT_6ParamsE,@function
        .size           _ZN7cutlass13device_kernelINS_4gemm6kernel13GemmUniversalIN4cute5tupleIJiiiiEEENS1_10collective13CollectiveMmaINS1_37MainloopSm90TmaGmmaWarpSpecializedFP8ILi5ENS5_IJNS4_1CILi1EEESB_SB_EEENS1_35KernelTmaWarpSpecializedCooperativeEEENS5_IJNSA_ILi256EEENSA_ILi64EEESG_EEENS_12float_e4m3_tENS5_IJlSB_lEEESI_SJ_NS4_8TiledMMAINS4_8MMA_AtomIJNS4_4SM904GMMA30MMA_64x64x32_F32E4M3E4M3_SS_TNILNSN_7ScaleInE1ELSP_1EEEEEENS4_6LayoutINS5_IJNSA_ILi2EEESB_SB_EEENS5_IJSB_NSA_ILi0EEESV_EEEEENS5_IJNS4_10UnderscoreESY_SY_EEEEENS4_13SM90_TMA_LOADENS4_14ComposedLayoutINS4_7SwizzleILi2ELi4ELi3EEENS4_18smem_ptr_flag_bitsILi8EEENSS_INS5_IJNSA_ILi8EEESG_EEENS5_IJSG_SB_EEEEEEEvNS4_8identityES11_S1B_vS1C_EENS_8epilogue10collective6detail29Sm90TmaWarpSpecializedAdapterINS1F_15DefaultEpilogueISI_SJ_SJ_NS1E_6thread17LinearCombinationISI_Li1EffLNS1J_9ScaleType4KindE0ELNS_15FloatRoundStyleE2ESI_EENS1_15EpilogueDefaultEEEEEvvEEEEvNT_6ParamsE,(.L_x_203 - _ZN7cutlass13device_kernelINS_4gemm6kernel13GemmUniversalIN4cute5tupleIJiiiiEEENS1_10collective13CollectiveMmaINS1_37MainloopSm90TmaGmmaWarpSpecializedFP8ILi5ENS5_IJNS4_1CILi1EEESB_SB_EEENS1_35KernelTmaWarpSpecializedCooperativeEEENS5_IJNSA_ILi256EEENSA_ILi64EEESG_EEENS_12float_e4m3_tENS5_IJlSB_lEEESI_SJ_NS4_8TiledMMAINS4_8MMA_AtomIJNS4_4SM904GMMA30MMA_64x64x32_F32E4M3E4M3_SS_TNILNSN_7ScaleInE1ELSP_1EEEEEENS4_6LayoutINS5_IJNSA_ILi2EEESB_SB_EEENS5_IJSB_NSA_ILi0EEESV_EEEEENS5_IJNS4_10UnderscoreESY_SY_EEEEENS4_13SM90_TMA_LOADENS4_14ComposedLayoutINS4_7SwizzleILi2ELi4ELi3EEENS4_18smem_ptr_flag_bitsILi8EEENSS_INS5_IJNSA_ILi8EEESG_EEENS5_IJSG_SB_EEEEEEEvNS4_8identityES11_S1B_vS1C_EENS_8epilogue10collective6detail29Sm90TmaWarpSpecializedAdapterINS1F_15DefaultEpilogueISI_SJ_SJ_NS1E_6thread17LinearCombinationISI_Li1EffLNS1J_9ScaleType4KindE0ELNS_15FloatRoundStyleE2ESI_EENS1_15EpilogueDefaultEEEEEvvEEEEvNT_6ParamsE)
        .other          _ZN7cutlass13device_kernelINS_4gemm6kernel13GemmUniversalIN4cute5tupleIJiiiiEEENS1_10collective13CollectiveMmaINS1_37MainloopSm90TmaGmmaWarpSpecializedFP8ILi5ENS5_IJNS4_1CILi1EEESB_SB_EEENS1_35KernelTmaWarpSpecializedCooperativeEEENS5_IJNSA_ILi256EEENSA_ILi64EEESG_EEENS_12float_e4m3_tENS5_IJlSB_lEEESI_SJ_NS4_8TiledMMAINS4_8MMA_AtomIJNS4_4SM904GMMA30MMA_64x64x32_F32E4M3E4M3_SS_TNILNSN_7ScaleInE1ELSP_1EEEEEENS4_6LayoutINS5_IJNSA_ILi2EEESB_SB_EEENS5_IJSB_NSA_ILi0EEESV_EEEEENS5_IJNS4_10UnderscoreESY_SY_EEEEENS4_13SM90_TMA_LOADENS4_14ComposedLayoutINS4_7SwizzleILi2ELi4ELi3EEENS4_18smem_ptr_flag_bitsILi8EEENSS_INS5_IJNSA_ILi8EEESG_EEENS5_IJSG_SB_EEEEEEEvNS4_8identityES11_S1B_vS1C_EENS_8epilogue10collective6detail29Sm90TmaWarpSpecializedAdapterINS1F_15DefaultEpilogueISI_SJ_SJ_NS1E_6thread17LinearCombinationISI_Li1EffLNS1J_9ScaleType4KindE0ELNS_15FloatRoundStyleE2ESI_EENS1_15EpilogueDefaultEEEEEvvEEEEvNT_6ParamsE,@"STO_CUDA_ENTRY STV_DEFAULT"
_ZN7cutlass13device_kernelINS_4gemm6kernel13GemmUniversalIN4cute5tupleIJiiiiEEENS1_10collective13CollectiveMmaINS1_37MainloopSm90TmaGmmaWarpSpecializedFP8ILi5ENS5_IJNS4_1CILi1EEESB_SB_EEENS1_35KernelTmaWarpSpecializedCooperativeEEENS5_IJNSA_ILi256EEENSA_ILi64EEESG_EEENS_12float_e4m3_tENS5_IJlSB_lEEESI_SJ_NS4_8TiledMMAINS4_8MMA_AtomIJNS4_4SM904GMMA30MMA_64x64x32_F32E4M3E4M3_SS_TNILNSN_7ScaleInE1ELSP_1EEEEEENS4_6LayoutINS5_IJNSA_ILi2EEESB_SB_EEENS5_IJSB_NSA_ILi0EEESV_EEEEENS5_IJNS4_10UnderscoreESY_SY_EEEEENS4_13SM90_TMA_LOADENS4_14ComposedLayoutINS4_7SwizzleILi2ELi4ELi3EEENS4_18smem_ptr_flag_bitsILi8EEENSS_INS5_IJNSA_ILi8EEESG_EEENS5_IJSG_SB_EEEEEEEvNS4_8identityES11_S1B_vS1C_EENS_8epilogue10collective6detail29Sm90TmaWarpSpecializedAdapterINS1F_15DefaultEpilogueISI_SJ_SJ_NS1E_6thread17LinearCombinationISI_Li1EffLNS1J_9ScaleType4KindE0ELNS_15FloatRoundStyleE2ESI_EENS1_15EpilogueDefaultEEEEEvvEEEEvNT_6ParamsE:
[----:B------:R-:W-:Y:S01]  /*0000*/  LDC R1, c[0x0][0x28] ;  /* 0x00000a00ff017b82 */ /* 0x000fe20000000800 */
[----:B------:R-:W0:Y:S01]  /*0010*/  S2R R0, SR_TID.X ;  /* 0x0000000000007919 */ /* 0x000e220000002100 */
[----:B------:R-:W-:Y:S01]  /*0020*/  ELECT P0, URZ, PT ;  /* 0x00000000003f782f */ /* 0x000fe20003800000 */
[----:B------:R-:W-:Y:S01]  /*0030*/  BSSY B0, `(.L_x_0) ;  /* 0x000000f000007945 */ /* 0x000fe20003800000 */
[--C-:B0-----:R-:W-:Y:S02]  /*0040*/  SHF.R.U32.HI R2, RZ, 0x5, R0.reuse ;  /* 0x00000005ff027819 */ /* 0x101fe40000011600 */
[----:B------:R-:W-:-:S03]  /*0050*/  SHF.R.U32.HI R3, RZ, 0x7, R0 ;  /* 0x00000007ff037819 */ /* 0x000fc60000011600 */
[----:B------:R-:W0:Y:S04]  /*0060*/  SHFL.IDX PT, R5, R2, RZ, 0x1f ;  /* 0x00001fff02057589 */ /* 0x000e2800000e0000 */
[----:B------:R1:W2:Y:S01]  /*0070*/  SHFL.IDX PT, R6, R3, RZ, 0x1f ;  /* 0x00001fff03067589 */ /* 0x0002a200000e0000 */
[----:B0-----:R-:W-:-:S13]  /*0080*/  ISETP.NE.OR P0, PT, R5, RZ, !P0 ;  /* 0x000000ff0500720c */ /* 0x001fda0004705670 */
[----:B-12---:R-:W-:Y:S05]  /*0090*/  @P0 BRA `(.L_x_1) ;  /* 0x0000000000200947 */ /* 0x006fea0003800000 */
[----:B------:R-:W-:Y:S02]  /*00a0*/  ULDC.64 UR4, c[0x0][0x198] ;  /* 0x0000660000047ab9 */ /* 0x000fe40000000a00 */
[----:B------:R-:W-:Y:S02]  /*00b0*/  UIADD3 UR6, UP0, UR4, 0xf0, URZ ;  /* 0x000000f004067890 */ /* 0x000fe4000ff1e03f */
[----:B------:R-:W-:Y:S02]  /*00c0*/  UIADD3 UR4, UP1, UR4, 0x1f0, URZ ;  /* 0x000001f004047890 */ /* 0x000fe4000ff3e03f */
[----:B------:R-:W-:Y:S02]  /*00d0*/  UIADD3.X UR7, URZ, UR5, URZ, UP0, !UPT ;  /* 0x000000053f077290 */ /* 0x000fe400087fe43f */
[----:B------:R-:W-:-:S07]  /*00e0*/  UIADD3.X UR5, URZ, UR5, URZ, UP1, !UPT ;  /* 0x000000053f057290 */ /* 0x000fce0008ffe43f */
[----:B------:R0:W-:Y:S02]  /*00f0*/  UTMACCTL.PF [UR6] ;  /* 0x00000000060079b9 */ /* 0x0001e40008040000 */
[----:B------:R0:W-:Y:S02]  /*0100*/  UTMACCTL.PF [UR4] ;  /* 0x00000000040079b9 */ /* 0x0001e40008040000 */
[----:B0-----:R-:W-:Y:S01]  /*0110*/  NOP ;  /* 0x0000000000007918 */ /* 0x001fe20000000000 */
.L_x_1:
[----:B------:R-:W-:Y:S05]  /*0120*/  BSYNC B0 ;  /* 0x0000000000007941 */ /* 0x000fea0003800000 */
.L_x_0:
[----:B------:R-:W0:Y:S02]  /*0130*/  SHFL.IDX PT, R3, R2, RZ, 0x1f ;  /* 0x00001fff02037589 */ /* 0x000e2400000e0000 */
[----:B0-----:R-:W-:-:S13]  /*0140*/  ISETP.NE.AND P0, PT, R3, RZ, PT ;  /* 0x000000ff0300720c */ /* 0x001fda0003f05270 */
[----:B------:R-:W-:Y:S05]  /*0150*/  @P0 BRA `(.L_x_2) ;  /* 0x0000000000600947 */ /* 0x000fea0003800000 */
[----:B------:R-:W0:Y:S01]  /*0160*/  S2UR UR8, SR_CgaCtaId ;  /* 0x00000000000879c3 */ /* 0x000e220000008800 */
[----:B------:R-:W-:Y:S01]  /*0170*/  UMOV UR4, 0x400 ;  /* 0x0000040000047882 */ /* 0x000fe20000000000 */
[----:B------:R-:W-:Y:S01]  /*0180*/  UMOV UR5, 0x1 ;  /* 0x0000000100057882 */ /* 0x000fe20000000000 */
[----:B------:R-:W-:Y:S01]  /*0190*/  UMOV UR6, 0x100 ;  /* 0x0000010000067882 */ /* 0x000fe20000000000 */
[----:B------:R-:W-:Y:S01]  /*01a0*/  ELECT P0, URZ, PT ;  /* 0x00000000003f782f */ /* 0x000fe20003800000 */
[----:B------:R-:W-:-:S04]  /*01b0*/  UIADD3 UR6, -UR6, 0x100000, URZ ;  /* 0x0010000006067890 */ /* 0x000fc8000fffe13f */
[----:B------:R-:W-:Y:S02]  /*01c0*/  USHF.L.U32 UR7, UR6, 0xb, URZ ;  /* 0x0000000b06077899 */ /* 0x000fe4000800063f */
[----:B------:R-:W-:Y:S02]  /*01d0*/  USHF.L.U32 UR6, UR6, 0x1, URZ ;  /* 0x0000000106067899 */ /* 0x000fe4000800063f */
[----:B0-----:R-:W-:Y:S02]  /*01e0*/  ULEA UR8, UR8, UR4, 0x18 ;  /* 0x0000000408087291 */ /* 0x001fe4000f8ec03f */
[----:B------:R-:W-:-:S04]  /*01f0*/  UIADD3 UR4, -UR5, 0x100000, URZ ;  /* 0x0010000005047890 */ /* 0x000fc8000fffe13f */
[----:B------:R-:W-:Y:S02]  /*0200*/  USHF.L.U32 UR5, UR4, 0xb, URZ ;  /* 0x0000000b04057899 */ /* 0x000fe4000800063f */
[----:B------:R-:W-:Y:S01]  /*0210*/  USHF.L.U32 UR4, UR4, 0x1, URZ ;  /* 0x0000000104047899 */ /* 0x000fe2000800063f */
[----:B------:R-:W0:Y:S11]  /*0220*/  FENCE.VIEW.ASYNC.S ;  /* 0x00000000000073c6 */ /* 0x000e360000000000 */
[----:B0-----:R0:W1:Y:S01]  /*0230*/  SYNCS.EXCH.64 URZ, [UR8], UR4 ;  /* 0x00000004083f75b2 */ /* 0x0010620008000100 */
[----:B------:R0:W2:Y:S01]  /*0240*/  SYNCS.EXCH.64 URZ, [UR8+0x28], UR6 ;  /* 0x00002806083f75b2 */ /* 0x0000a20008000100 */
[----:B------:R0:W3:Y:S01]  /*0250*/  SYNCS.EXCH.64 URZ, [UR8+0x8], UR4 ;  /* 0x00000804083f75b2 */ /* 0x0000e20008000100 */
[----:B------:R0:W4:Y:S01]  /*0260*/  SYNCS.EXCH.64 URZ, [UR8+0x30], UR6 ;  /* 0x00003006083f75b2 */ /* 0x0001220008000100 */
[----:B------:R0:W0:Y:S01]  /*0270*/  SYNCS.EXCH.64 URZ, [UR8+0x10], UR4 ;  /* 0x00001004083f75b2 */ /* 0x0000220008000100 */
[----:B------:R0:W0:Y:S01]  /*0280*/  SYNCS.EXCH.64 URZ, [UR8+0x38], UR6 ;  /* 0x00003806083f75b2 */ /* 0x0000220008000100 */
[----:B------:R0:W0:Y:S01]  /*0290*/  SYNCS.EXCH.64 URZ, [UR8+0x18], UR4 ;  /* 0x00001804083f75b2 */ /* 0x0000220008000100 */
[----:B------:R0:W0:Y:S01]  /*02a0*/  SYNCS.EXCH.64 URZ, [UR8+0x40], UR6 ;  /* 0x00004006083f75b2 */ /* 0x0000220008000100 */
[----:B------:R0:W0:Y:S01]  /*02b0*/  SYNCS.EXCH.64 URZ, [UR8+0x20], UR4 ;  /* 0x00002004083f75b2 */ /* 0x0000220008000100 */
[----:B------:R0:W0:Y:S01]  /*02c0*/  SYNCS.EXCH.64 URZ, [UR8+0x48], UR6 ;  /* 0x00004806083f75b2 */ /* 0x0000220008000100 */
[----:B------:R-:W-:Y:S01]  /*02d0*/  NOP ;  /* 0x0000000000007918 */ /* 0x000fe20000000000 */
.L_x_2:
[----:B------:R-:W5:Y:S01]  /*02e0*/  SHFL.IDX PT, R2, R2, RZ, 0x1f ;  /* 0x00001fff02027589 */ /* 0x000f6200000e0000 */
[----:B------:R-:W1:Y:S01]  /*02f0*/  LDC R3, c[0x0][0x65c] ;  /* 0x00019700ff037b82 */ /* 0x000e620000000800 */
[----:B------:R-:W-:Y:S02]  /*0300*/  ELECT P0, URZ, PT ;  /* 0x00000000003f782f */ /* 0x000fe40003800000 */
[----:B------:R-:W-:Y:S01]  /*0310*/  SHF.R.S32.HI R4, RZ, 0x1f, R5 ;  /* 0x0000001fff047819 */ /* 0x000fe20000011405 */
[----:B------:R-:W2:Y:S01]  /*0320*/  S2R R10, SR_CTAID.Y ;  /* 0x00000000000a7919 */ /* 0x000ea20000002600 */
[----:B0-----:R-:W-:Y:S01]  /*0330*/  UMOV UR4, 0x20 ;  /* 0x0000002000047882 */ /* 0x001fe20000000000 */
[C---:B------:R-:W-:Y:S01]  /*0340*/  ISETP.NE.AND P2, PT, R6.reuse, RZ, PT ;  /* 0x000000ff0600720c */ /* 0x040fe20003f45270 */
[----:B------:R-:W-:Y:S01]  /*0350*/  VIADD R11, R6, 0xffffffff ;  /* 0xffffffff060b7836 */ /* 0x000fe20000000000 */
[----:B------:R-:W0:Y:S01]  /*0360*/  S2R R8, SR_CTAID.X ;  /* 0x0000000000087919 */ /* 0x000e220000002500 */
[----:B------:R-:W-:Y:S01]  /*0370*/  LEA.HI R4, R4, R5, RZ, 0x2 ;  /* 0x0000000504047211 */ /* 0x000fe200078f10ff */
[----:B------:R-:W-:Y:S01]  /*0380*/  NOP ;  /* 0x0000000000007918 */ /* 0x000fe20000000000 */
[----:B------:R-:W-:Y:S01]  /*0390*/  NOP ;  /* 0x0000000000007918 */ /* 0x000fe20000000000 */
[----:B------:R-:W-:-:S02]  /*03a0*/  ISETP.GE.U32.AND P1, PT, R11, 0x2, PT ;  /* 0x000000020b00780c */ /* 0x000fc40003f26070 */
[----:B------:R-:W-:-:S05]  /*03b0*/  LOP3.LUT R4, R4, 0xfffffffc, RZ, 0xc0, !PT ;  /* 0xfffffffc04047812 */ /* 0x000fca00078ec0ff */
[----:B------:R-:W-:Y:S01]  /*03c0*/  IMAD.IADD R5, R5, 0x1, -R4 ;  /* 0x0000000105057824 */ /* 0x000fe200078e0a04 */
[----:B-----5:R-:W-:Y:S02]  /*03d0*/  ISETP.NE.OR P0, PT, R2, RZ, !P0 ;  /* 0x000000ff0200720c */ /* 0x020fe40004705670 */
[----:B-1----:R-:W-:-:S11]  /*03e0*/  ISETP.NE.AND P3, PT, R3, 0x1, PT ;  /* 0x000000010300780c */ /* 0x002fd60003f65270 */
[----:B------:R-:W-:Y:S01]  /*03f0*/  VOTEU.ALL UP0, P0 ;  /* 0x00000000003f7886 */ /* 0x000fe20000000000 */
[----:B------:R-:W-:Y:S01]  /*0400*/  VOTEU.ALL UP1, P0 ;  /* 0x00000000003f7886 */ /* 0x000fe20000020000 */
[----:B------:R-:W0:Y:S01]  /*0410*/  @P3 LDC R9, c[0x0][0x10] ;  /* 0x00000400ff093b82 */ /* 0x000e220000000800 */
[----:B--2---:R-:W-:Y:S02]  /*0420*/  @P3 IMAD.MOV.U32 R2, RZ, RZ, R10 ;  /* 0x000000ffff023224 */ /* 0x004fe400078e000a */
[----:B------:R-:W-:Y:S01]  /*0430*/  @!UP0 UMOV UR6, 0x400 ;  /* 0x0000040000068882 */ /* 0x000fe20000000000 */
[----:B------:R-:W-:-:S04]  /*0440*/  @!UP0 UIADD3 UR4, -UR4, 0x100000, URZ ;  /* 0x0010000004048890 */ /* 0x000fc8000fffe13f */
[----:B------:R-:W-:Y:S02]  /*0450*/  @!UP0 USHF.L.U32 UR5, UR4, 0xb, URZ ;  /* 0x0000000b04058899 */ /* 0x000fe4000800063f */
[----:B------:R-:W-:Y:S01]  /*0460*/  @!UP0 USHF.L.U32 UR4, UR4, 0x1, URZ ;  /* 0x0000000104048899 */ /* 0x000fe2000800063f */
[----:B------:R-:W-:Y:S02]  /*0470*/  @P3 IMAD.MOV.U32 R3, RZ, RZ, RZ ;  /* 0x000000ffff033224 */ /* 0x000fe400078e00ff */
[----:B------:R-:W-:Y:S01]  /*0480*/  @P3 IMAD.MOV.U32 R13, RZ, RZ, RZ ;  /* 0x000000ffff0d3224 */ /* 0x000fe200078e00ff */
[----:B------:R-:W1:Y:S08]  /*0490*/  @!UP0 S2UR UR7, SR_CgaCtaId ;  /* 0x00000000000789c3 */ /* 0x000e700000008800 */
[----:B------:R-:W2:Y:S01]  /*04a0*/  @!P3 LDC R7, c[0x0][0xc] ;  /* 0x00000300ff07bb82 */ /* 0x000ea20000000800 */
[----:B0-----:R-:W-:-:S04]  /*04b0*/  @P3 IMAD.WIDE.U32 R2, R8, R9, R2 ;  /* 0x0000000908023225 */ /* 0x001fc800078e0002 */
[----:B------:R-:W-:Y:S02]  /*04c0*/  IMAD.MOV.U32 R9, RZ, RZ, RZ ;  /* 0x000000ffff097224 */ /* 0x000fe400078e00ff */
[----:B------:R-:W-:Y:S01]  /*04d0*/  @P3 IMAD.IADD R3, R3, 0x1, R13 ;  /* 0x0000000103033824 */ /* 0x000fe200078e020d */
[----:B-1----:R-:W-:Y:S01]  /*04e0*/  @!UP0 ULEA UR6, UR7, UR6, 0x18 ;  /* 0x0000000607068291 */ /* 0x002fe2000f8ec03f */
[----:B------:R-:W-:Y:S01]  /*04f0*/  VOTEU.ALL UP0, P0 ;  /* 0x00000000003f7886 */ /* 0x000fe20000000000 */
[----:B------:R-:W-:-:S04]  /*0500*/  ISETP.NE.AND P0, PT, R5, 0x3, PT ;  /* 0x000000030500780c */ /* 0x000fc80003f05270 */
[----:B------:R-:W-:-:S04]  /*0510*/  ISETP.EQ.OR P0, PT, R5, RZ, !P0 ;  /* 0x000000ff0500720c */ /* 0x000fc80004702670 */
[----:B------:R-:W-:Y:S01]  /*0520*/  ISETP.EQ.AND P0, PT, R6, RZ, P0 ;  /* 0x000000ff0600720c */ /* 0x000fe20000702270 */
[----:B------:R-:W0:Y:S02]  /*0530*/  FENCE.VIEW.ASYNC.S ;  /* 0x00000000000073c6 */ /* 0x000e240000000000 */
[----:B0-----:R0:W3:Y:S01]  /*0540*/  @!UP0 SYNCS.EXCH.64 URZ, [UR6+0x60], UR4 ;  /* 0x00006004063f85b2 */ /* 0x0010e20008000100 */
[----:B--2---:R-:W-:Y:S01]  /*0550*/  @!P3 IMAD.WIDE.U32 R6, R7, R10, R8 ;  /* 0x0000000a0706b225 */ /* 0x004fe200078e0008 */
[----:B------:R-:W-:-:S03]  /*0560*/  SEL R4, RZ, 0x1, !P0 ;  /* 0x00000001ff047807 */ /* 0x000fc60004000000 */
[----:B------:R-:W-:Y:S02]  /*0570*/  @!P3 IMAD.MOV.U32 R2, RZ, RZ, R6 ;  /* 0x000000ffff02b224 */ /* 0x000fe400078e0006 */
[----:B------:R-:W-:Y:S01]  /*0580*/  @!P3 IMAD.MOV.U32 R3, RZ, RZ, R7 ;  /* 0x000000ffff03b224 */ /* 0x000fe200078e0007 */
[----:B------:R-:W-:Y:S01]  /*0590*/  SEL R4, R4, 0x2, P1 ;  /* 0x0000000204047807 */ /* 0x000fe20000800000 */
[----:B------:R0:W3:Y:S01]  /*05a0*/  @!UP1 SYNCS.EXCH.64 URZ, [UR6+0x68], UR4 ;  /* 0x00006804063f95b2 */ /* 0x0000e20008000100 */
[----:B------:R-:W-:Y:S01]  /*05b0*/  NOP ;  /* 0x0000000000007918 */ /* 0x000fe20000000000 */
[----:B---34-:R-:W-:Y:S06]  /*05c0*/  BAR.SYNC.DEFER_BLOCKING 0x0 ;  /* 0x0000000000007b1d */ /* 0x018fec0000010000 */
[----:B------:R-:W-:Y:S05]  /*05d0*/  @!P2 BRA `(.L_x_3) ;  /* 0x00000078000ca947 */ /* 0x000fea0003800000 */
[----:B------:R-:W-:-:S13]  /*05e0*/  ISETP.GT.U32.AND P0, PT, R11, 0x1, PT ;  /* 0x000000010b00780c */ /* 0x000fda0003f04070 */
[----:B0-----:R-:W-:Y:S05]  /*05f0*/  @P0 EXIT ;  /* 0x000000000000094d */ /* 0x001fea0003800000 */
[----:B------:R-:W-:Y:S01]  /*0600*/  ULDC.64 UR4, c[0x0][0x650] ;  /* 0x0001940000047ab9 */ /* 0x000fe20000000a00 */
[----:B------:R-:W-:Y:S01]  /*0610*/  PRMT R12, RZ, 0x7610, R12 ;  /* 0x00007610ff0c7816 */ /* 0x000fe2000000000c */
[----:B------:R-:W-:Y:S01]  /*0620*/  IMAD.MOV.U32 R6, RZ, RZ, -0x1 ;  /* 0xffffffffff067424 */ /* 0x000fe200078e00ff */
[----:B------:R-:W-:Y:S01]  /*0630*/  ISETP.GE.U32.AND P0, PT, R2, UR4, PT ;  /* 0x0000000402007c0c */ /* 0x000fe2000bf06070 */
[----:B------:R-:W-:Y:S02]  /*0640*/  IMAD.MOV.U32 R7, RZ, RZ, -0x1 ;  /* 0xffffffffff077424 */ /* 0x000fe400078e00ff */
[----:B------:R-:W-:Y:S01]  /*0650*/  IMAD.MOV.U32 R5, RZ, RZ, -0x1 ;  /* 0xffffffffff057424 */ /* 0x000fe200078e00ff */
[----:B------:R-:W-:-:S13]  /*0660*/  ISETP.GE.U32.AND.EX P0, PT, R3, UR5, PT, P0 ;  /* 0x0000000503007c0c */ /* 0x000fda000bf06100 */
[----:B------:R-:W-:Y:S05]  /*0670*/  @P0 BRA `(.L_x_4) ;  /* 0x00000004005c0947 */ /* 0x000fea0003800000 */
[----:B------:R-:W0:Y:S01]  /*0680*/  LDC.64 R16, c[0x0][0x628] ;  /* 0x00018a00ff107b82 */ /* 0x000e220000000a00 */
[----:B------:R-:W-:Y:S02]  /*0690*/  IMAD.MOV.U32 R6, RZ, RZ, R2 ;  /* 0x000000ffff067224 */ /* 0x000fe400078e0002 */
[----:B------:R-:W-:-:S05]  /*06a0*/  IMAD.MOV.U32 R7, RZ, RZ, R3 ;  /* 0x000000ffff077224 */ /* 0x000fca00078e0003 */
[----:B------:R-:W1:Y:S08]  /*06b0*/  LDC R18, c[0x0][0x630] ;  /* 0x00018c00ff127b82 */ /* 0x000e700000000800 */
[----:B------:R-:W2:Y:S01]  /*06c0*/  LDC.64 R20, c[0x0][0x620] ;  /* 0x00018800ff147b82 */ /* 0x000ea20000000a00 */
[----:B0-----:R-:W-:-:S04]  /*06d0*/  ISETP.NE.U32.AND P0, PT, R16, RZ, PT ;  /* 0x000000ff1000720c */ /* 0x001fc80003f05070 */
[----:B------:R-:W-:-:S13]  /*06e0*/  ISETP.NE.AND.EX P0, PT, R17, RZ, PT, P0 ;  /* 0x000000ff1100720c */ /* 0x000fda0003f05300 */
[----:B-12---:R-:W-:Y:S05]  /*06f0*/  @!P0 BRA `(.L_x_5) ;  /* 0x0000000000288947 */ /* 0x006fea0003800000 */
[----:B------:R-:W0:Y:S02]  /*0700*/  LDC R5, c[0x0][0x634] ;  /* 0x00018d00ff057b82 */ /* 0x000e240000000800 */
[----:B0-----:R-:W-:-:S05]  /*0710*/  IADD3 R5, P0, R2, R5, RZ ;  /* 0x0000000502057210 */ /* 0x001fca0007f1e0ff */
[----:B------:R-:W-:-:S04]  /*0720*/  IMAD.X R11, RZ, RZ, R3, P0 ;  /* 0x000000ffff0b7224 */ /* 0x000fc800000e0603 */
[----:B------:R-:W-:-:S04]  /*0730*/  IMAD.WIDE.U32 R6, R11, R16, RZ ;  /* 0x000000100b067225 */ /* 0x000fc800078e00ff */
[----:B------:R-:W-:-:S04]  /*0740*/  IMAD.WIDE.U32 R12, P0, R5, R17, R6 ;  /* 0x00000011050c7225 */ /* 0x000fc80007800006 */
[----:B------:R-:W-:-:S04]  /*0750*/  IMAD.WIDE.U32 R6, R5, R16, RZ ;  /* 0x0000001005067225 */ /* 0x000fc800078e00ff */
[----:B------:R-:W-:Y:S01]  /*0760*/  IMAD.X R15, RZ, RZ, RZ, P0 ;  /* 0x000000ffff0f7224 */ /* 0x000fe200000e06ff */
[----:B------:R-:W-:Y:S01]  /*0770*/  IADD3 RZ, P0, R7, R12, RZ ;  /* 0x0000000c07ff7210 */ /* 0x000fe20007f1e0ff */
[----:B------:R-:W-:-:S04]  /*0780*/  IMAD.MOV.U32 R14, RZ, RZ, R13 ;  /* 0x000000ffff0e7224 */ /* 0x000fc800078e000d */
[----:B------:R-:W-:-:S08]  /*0790*/  IMAD.WIDE.U32.X R6, R11, R17, R14, P0 ;  /* 0x000000110b067225 */ /* 0x000fd000000e040e */
.L_x_5:
[--C-:B------:R-:W-:Y:S01]  /*07a0*/  SHF.R.U64 R26, R6, R18, R7.reuse ;  /* 0x00000012061a7219 */ /* 0x100fe20000001207 */
[----:B------:R-:W0:Y:S01]  /*07b0*/  LDC.64 R22, c[0x0][0x640] ;  /* 0x00019000ff167b82 */ /* 0x000e220000000a00 */
[----:B------:R-:W-:Y:S01]  /*07c0*/  I2FP.F32.U32 R5, R8 ;  /* 0x0000000800057245 */ /* 0x000fe20000201000 */
[----:B------:R-:W-:Y:S01]  /*07d0*/  ULDC UR4, c[0x0][0x150] ;  /* 0x0000540000047ab9 */ /* 0x000fe20000000800 */
[----:B------:R-:W-:Y:S02]  /*07e0*/  SHF.R.U32.HI R6, RZ, R18, R7 ;  /* 0x00000012ff067219 */ /* 0x000fe40000011607 */
[----:B------:R-:W-:Y:S01]  /*07f0*/  IADD3 R11, P0, RZ, -R26, RZ ;  /* 0x8000001aff0b7210 */ /* 0x000fe20007f1e0ff */
[----:B------:R-:W-:Y:S01]  /*0800*/  FMUL R5, R5, UR4 ;  /* 0x0000000405057c20 */ /* 0x000fe20008400000 */
[----:B------:R-:W-:Y:S01]  /*0810*/  ULDC UR4, c[0x0][0x154] ;  /* 0x0000550000047ab9 */ /* 0x000fe20000000800 */
[----:B------:R-:W1:Y:S02]  /*0820*/  LDC R14, c[0x0][0x618] ;  /* 0x00018600ff0e7b82 */ /* 0x000e640000000800 */
[----:B------:R-:W-:-:S02]  /*0830*/  IMAD.X R13, RZ, RZ, ~R6, P0 ;  /* 0x000000ffff0d7224 */ /* 0x000fc400000e0e06 */
[----:B------:R-:W2:Y:S01]  /*0840*/  F2I.U32.TRUNC.NTZ R5, R5 ;  /* 0x0000000500057305 */ /* 0x000ea2000020f000 */
[----:B------:R-:W-:-:S03]  /*0850*/  IMAD.WIDE.U32 R6, R11, R20, R2 ;  /* 0x000000140b067225 */ /* 0x000fc600078e0002 */
[----:B------:R-:W3:Y:S01]  /*0860*/  LDC R9, c[0x0][0x144] ;  /* 0x00005100ff097b82 */ /* 0x000ee20000000800 */
[----:B------:R-:W-:-:S04]  /*0870*/  IMAD R12, R13, R20, RZ ;  /* 0x000000140d0c7224 */ /* 0x000fc800078e02ff */
[----:B------:R-:W-:Y:S02]  /*0880*/  IMAD R11, R11, R21, R12 ;  /* 0x000000150b0b7224 */ /* 0x000fe400078e020c */
[----:B------:R-:W-:Y:S01]  /*0890*/  IMAD.MOV.U32 R12, RZ, RZ, 0x1 ;  /* 0x00000001ff0c7424 */ /* 0x000fe200078e00ff */
[----:B------:R-:W4:Y:S01]  /*08a0*/  LDC R18, c[0x0][0x608] ;  /* 0x00018200ff127b82 */ /* 0x000f220000000800 */
[----:B------:R-:W-:Y:S01]  /*08b0*/  IMAD.IADD R11, R7, 0x1, R11 ;  /* 0x00000001070b7824 */ /* 0x000fe200078e020b */
[----:B0-----:R-:W-:Y:S01]  /*08c0*/  ISETP.NE.U32.AND P0, PT, R22, RZ, PT ;  /* 0x000000ff1600720c */ /* 0x001fe20003f05070 */
[----:B--2---:R-:W-:-:S03]  /*08d0*/  IMAD.MOV R7, RZ, RZ, -R5 ;  /* 0x000000ffff077224 */ /* 0x004fc600078e0a05 */
[----:B------:R-:W-:Y:S02]  /*08e0*/  ISETP.NE.AND.EX P0, PT, R23, RZ, PT, P0 ;  /* 0x000000ff1700720c */ /* 0x000fe40003f05300 */
[----:B------:R-:W0:Y:S01]  /*08f0*/  LDC R13, c[0x0][0x658] ;  /* 0x00019600ff0d7b82 */ /* 0x000e220000000800 */
[--C-:B-1----:R-:W-:Y:S02]  /*0900*/  SHF.R.U64 R16, R6, R14, R11.reuse ;  /* 0x0000000e06107219 */ /* 0x102fe4000000120b */
[----:B------:R-:W-:Y:S02]  /*0910*/  I2FP.F32.U32 R6, R10 ;  /* 0x0000000a00067245 */ /* 0x000fe40000201000 */
[----:B------:R-:W-:-:S03]  /*0920*/  SHF.R.U32.HI R11, RZ, R14, R11 ;  /* 0x0000000eff0b7219 */ /* 0x000fc6000001160b */
[----:B------:R-:W1:Y:S01]  /*0930*/  LDC R17, c[0x0][0x148] ;  /* 0x00005200ff117b82 */ /* 0x000e620000000800 */
[----:B---3--:R-:W-:Y:S02]  /*0940*/  IMAD R5, R9, R7, R8 ;  /* 0x0000000709057224 */ /* 0x008fe400078e0208 */
[----:B------:R-:W-:Y:S01]  /*0950*/  FMUL R7, R6, UR4 ;  /* 0x0000000406077c20 */ /* 0x000fe20008400000 */
[----:B------:R-:W-:-:S03]  /*0960*/  IMAD.MOV.U32 R6, RZ, RZ, -0x1 ;  /* 0xffffffffff067424 */ /* 0x000fc600078e00ff */
[----:B------:R2:W3:Y:S01]  /*0970*/  F2I.U32.TRUNC.NTZ R15, R7 ;  /* 0x00000007000f7305 */ /* 0x0004e2000020f000 */
[----:B------:R-:W1:Y:S01]  /*0980*/  LDC R21, c[0x0][0x600] ;  /* 0x00018000ff157b82 */ /* 0x000e620000000800 */
[-CC-:B----4-:R-:W-:Y:S02]  /*0990*/  SHF.R.U64 R27, R16, R18.reuse, R11.reuse ;  /* 0x00000012101b7219 */ /* 0x190fe4000000120b */
[----:B------:R-:W-:-:S05]  /*09a0*/  SHF.R.U32.HI R8, RZ, R18, R11 ;  /* 0x00000012ff087219 */ /* 0x000fca000001160b */
[----:B------:R-:W4:Y:S01]  /*09b0*/  LDC R20, c[0x0][0x648] ;  /* 0x00019200ff147b82 */ /* 0x000f220000000800 */
[-CC-:B0-----:R-:W-:Y:S02]  /*09c0*/  SHF.R.U64 R18, R27, R13.reuse, R8.reuse ;  /* 0x0000000d1b127219 */ /* 0x181fe40000001208 */
[-C--:B------:R-:W-:Y:S02]  /*09d0*/  SHF.L.U32 R6, R6, R13.reuse, RZ ;  /* 0x0000000d06067219 */ /* 0x080fe400000006ff */
[-C--:B------:R-:W-:Y:S02]  /*09e0*/  SHF.R.U32.HI R8, RZ, R13.reuse, R8 ;  /* 0x0000000dff087219 */ /* 0x080fe40000011608 */
[----:B------:R-:W-:Y:S01]  /*09f0*/  LOP3.LUT R14, RZ, R6, RZ, 0x33, !PT ;  /* 0x00000006ff0e7212 */ /* 0x000fe200078e33ff */
[----:B------:R-:W0:Y:S01]  /*0a00*/  LDC R25, c[0x0][0x638] ;  /* 0x00018e00ff197b82 */ /* 0x000e220000000800 */
[----:B------:R-:W-:Y:S01]  /*0a10*/  SHF.L.U32 R11, R12, R13, RZ ;  /* 0x0000000d0c0b7219 */ /* 0x000fe200000006ff */
[----:B------:R-:W-:-:S02]  /*0a20*/  IMAD.MOV.U32 R6, RZ, RZ, R18 ;  /* 0x000000ffff067224 */ /* 0x000fc400078e0012 */
[----:B--2---:R-:W-:-:S04]  /*0a30*/  IMAD.MOV.U32 R7, RZ, RZ, R8 ;  /* 0x000000ffff077224 */ /* 0x004fc800078e0008 */
[----:B------:R-:W2:Y:S01]  /*0a40*/  LDC R24, c[0x0][0x610] ;  /* 0x00018400ff187b82 */ /* 0x000ea20000000800 */
[----:B---3--:R-:W-:Y:S05]  /*0a50*/  @!P0 BRA `(.L_x_6) ;  /* 0x0000000000288947 */ /* 0x008fea0003800000 */
[----:B------:R-:W3:Y:S02]  /*0a60*/  LDC R13, c[0x0][0x64c] ;  /* 0x00019300ff0d7b82 */ /* 0x000ee40000000800 */
[----:B---3--:R-:W-:-:S05]  /*0a70*/  IADD3 R13, P0, R18, R13, RZ ;  /* 0x0000000d120d7210 */ /* 0x008fca0007f1e0ff */
        /* <DEDUP_REMOVED lines=8> */
.L_x_6:
[----:B----4-:R-:W-:Y:S01]  /*0b00*/  SHF.R.U64 R6, R6, R20, R7 ;  /* 0x0000001406067219 */ /* 0x010fe20000001207 */
[----:B-1----:R-:W-:Y:S01]  /*0b10*/  VIADD R7, R21, 0xffffffff ;  /* 0xffffffff15077836 */ /* 0x002fe20000000000 */
[----:B------:R-:W-:Y:S01]  /*0b20*/  LOP3.LUT R14, R27, R14, RZ, 0xc0, !PT ;  /* 0x0000000e1b0e7212 */ /* 0x000fe200078ec0ff */
[----:B------:R-:W-:Y:S02]  /*0b30*/  IMAD.MOV R15, RZ, RZ, -R15 ;  /* 0x000000ffff0f7224 */ /* 0x000fe400078e0a0f */
[----:B------:R-:W-:Y:S01]  /*0b40*/  IMAD.MOV R8, RZ, RZ, -R6 ;  /* 0x000000ffff087224 */ /* 0x000fe200078e0a06 */
[----:B------:R-:W-:Y:S01]  /*0b50*/  LOP3.LUT R7, R16, R7, RZ, 0xc0, !PT ;  /* 0x0000000710077212 */ /* 0x000fe200078ec0ff */
[----:B------:R-:W-:Y:S02]  /*0b60*/  IMAD R14, R11, R6, R14 ;  /* 0x000000060b0e7224 */ /* 0x000fe400078e020e */
[----:B------:R-:W-:Y:S02]  /*0b70*/  @P3 IMAD R5, R17, R15, R10 ;  /* 0x0000000f11053224 */ /* 0x000fe400078e020a */
[----:B0-----:R-:W-:-:S02]  /*0b80*/  IMAD R6, R8, R25, R18 ;  /* 0x0000001908067224 */ /* 0x001fc400078e0212 */
[----:B--2---:R-:W-:Y:S02]  /*0b90*/  IMAD R5, R14, R24, R5 ;  /* 0x000000180e057224 */ /* 0x004fe400078e0205 */
[----:B------:R-:W-:Y:S02]  /*0ba0*/  IMAD R6, R6, R21, R7 ;  /* 0x0000001506067224 */ /* 0x000fe400078e0207 */
[----:B------:R-:W-:-:S03]  /*0bb0*/  IMAD.MOV.U32 R12, RZ, RZ, 0x1 ;  /* 0x00000001ff0c7424 */ /* 0x000fc600078e00ff */
[----:B------:R-:W-:Y:S02]  /*0bc0*/  SEL R7, R6, R5, !P3 ;  /* 0x0000000506077207 */ /* 0x000fe40005800000 */
[----:B------:R-:W-:Y:S01]  /*0bd0*/  SEL R6, R5, R6, !P3 ;  /* 0x0000000605067207 */ /* 0x000fe20005800000 */
[----:B------:R-:W-:-:S07]  /*0be0*/  IMAD.MOV.U32 R5, RZ, RZ, R26 ;  /* 0x000000ffff057224 */ /* 0x000fce00078e001a */
.L_x_4:
[----:B------:R-:W-:-:S08]  /*0bf0*/  NOP ;  /* 0x0000000000007918 */ /* 0x000fd00000000000 */
[----:B------:R-:W0:Y:S02]  /*0c00*/  USETMAXREG.TRY_ALLOC.CTAPOOL UP0, 0xe8 ;  /* 0x000000e8000079c8 */ /* 0x000e240008000600 */
[----:B0-----:R-:W-:-:S13]  /*0c10*/  PLOP3.LUT P0, PT, PT, PT, UP0, 0x80, 0x0 ;  /* 0x000000000000781c */ /* 0x001fda0003f0f008 */
[----:B------:R-:W-:Y:S05]  /*0c20*/  @!P0 BRA `(.L_x_4) ;  /* 0xfffffffc00f08947 */ /* 0x000fea000383ffff */
[----:B------:R-:W-:Y:S01]  /*0c30*/  ULDC.64 UR4, c[0x0][0x598] ;  /* 0x0001660000047ab9 */ /* 0x000fe20000000a00 */
[----:B------:R-:W-:Y:S01]  /*0c40*/  ULDC.64 UR16, c[0x0][0x208] ;  /* 0x0000820000107ab9 */ /* 0x000fe20000000a00 */
[----:B------:R-:W-:-:S04]  /*0c50*/  ISETP.NE.U32.AND P0, PT, RZ, UR4, PT ;  /* 0x00000004ff007c0c */ /* 0x000fc8000bf05070 */
[----:B------:R-:W-:-:S13]  /*0c60*/  ISETP.NE.AND.EX P0, PT, RZ, UR5, PT, P0 ;  /* 0x00000005ff007c0c */ /* 0x000fda000bf05300 */
[----:B------:R-:W-:Y:S05]  /*0c70*/  @!P0 BRA `(.L_x_7) ;  /* 0x00000000001c8947 */ /* 0x000fea0003800000 */
[----:B------:R-:W0:Y:S02]  /*0c80*/  LDC.64 R8, c[0x0][0x598] ;  /* 0x00016600ff087b82 */ /* 0x000e240000000a00 */
[----:B0-----:R-:W2:Y:S02]  /*0c90*/  LDG.E.64 R8, desc[UR16][R8.64] ;  /* 0x0000001008087981 */ /* 0x001ea4000c1e1b00 */
[----:B--2---:R-:W-:-:S04]  /*0ca0*/  ISETP.NE.U32.AND P0, PT, R8, RZ, PT ;  /* 0x000000ff0800720c */ /* 0x004fc80003f05070 */
[----:B------:R-:W-:-:S13]  /*0cb0*/  ISETP.NE.AND.EX P0, PT, R9, RZ, PT, P0 ;  /* 0x000000ff0900720c */ /* 0x000fda0003f05300 */
[----:B------:R-:W-:Y:S05]  /*0cc0*/  @!P0 BRA `(.L_x_7) ;  /* 0x0000000000088947 */ /* 0x000fea0003800000 */
[----:B------:R0:W5:Y:S01]  /*0cd0*/  LD.E R8, desc[UR16][R8.64] ;  /* 0x0000001008087980 */ /* 0x000162000c101900 */
[----:B------:R-:W-:Y:S05]  /*0ce0*/  BRA `(.L_x_8) ;  /* 0x0000000000207947 */ /* 0x000fea0003800000 */
.L_x_7:
[----:B------:R-:W-:Y:S02]  /*0cf0*/  ULDC.64 UR4, c[0x0][0x588] ;  /* 0x0001620000047ab9 */ /* 0x000fe40000000a00 */
[----:B------:R-:W-:-:S04]  /*0d00*/  ISETP.NE.U32.AND P0, PT, RZ, UR4, PT ;  /* 0x00000004ff007c0c */ /* 0x000fc8000bf05070 */
[----:B------:R-:W-:-:S13]  /*0d10*/  ISETP.NE.AND.EX P0, PT, RZ, UR5, PT, P0 ;  /* 0x00000005ff007c0c */ /* 0x000fda000bf05300 */
[----:B------:R-:W-:Y:S05]  /*0d20*/  @!P0 BRA `(.L_x_9) ;  /* 0x00000000000c8947 */ /* 0x000fea0003800000 */
[----:B------:R-:W0:Y:S02]  /*0d30*/  LDC.64 R8, c[0x0][0x588] ;  /* 0x00016200ff087b82 */ /* 0x000e240000000a00 */
[----:B0-----:R1:W5:Y:S01]  /*0d40*/  LDG.E R8, desc[UR16][R8.64] ;  /* 0x0000001008087981 */ /* 0x001362000c1e1900 */
[----:B------:R-:W-:Y:S05]  /*0d50*/  BRA `(.L_x_8) ;  /* 0x0000000000047947 */ /* 0x000fea0003800000 */
.L_x_9:
[----:B------:R-:W2:Y:S02]  /*0d60*/  LDC R8, c[0x0][0x580] ;  /* 0x00016000ff087b82 */ /* 0x000ea40000000800 */
.L_x_8:
[----:B------:R-:W-:Y:S02]  /*0d70*/  ULDC.64 UR4, c[0x0][0x5a0] ;  /* 0x0001680000047ab9 */ /* 0x000fe40000000a00 */
[----:B------:R-:W-:-:S04]  /*0d80*/  ISETP.NE.U32.AND P0, PT, RZ, UR4, PT ;  /* 0x00000004ff007c0c */ /* 0x000fc8000bf05070 */
[----:B------:R-:W-:-:S13]  /*0d90*/  ISETP.NE.AND.EX P0, PT, RZ, UR5, PT, P0 ;  /* 0x00000005ff007c0c */ /* 0x000fda000bf05300 */
[----:B------:R-:W-:Y:S05]  /*0da0*/  @!P0 BRA `(.L_x_10) ;  /* 0x00000000001c8947 */ /* 0x000fea0003800000 */
[----:B------:R-:W3:Y:S02]  /*0db0*/  LDC.64 R10, c[0x0][0x5a0] ;  /* 0x00016800ff0a7b82 */ /* 0x000ee40000000a00 */
[----:B---3--:R-:W3:Y:S02]  /*0dc0*/  LDG.E.64 R10, desc[UR16][R10.64] ;  /* 0x000000100a0a7981 */ /* 0x008ee4000c1e1b00 */
[----:B---3--:R-:W-:-:S04]  /*0dd0*/  ISETP.NE.U32.AND P0, PT, R10, RZ, PT ;  /* 0x000000ff0a00720c */ /* 0x008fc80003f05070 */
[----:B------:R-:W-:-:S13]  /*0de0*/  ISETP.NE.AND.EX P0, PT, R11, RZ, PT, P0 ;  /* 0x000000ff0b00720c */ /* 0x000fda0003f05300 */
[----:B------:R-:W-:Y:S05]  /*0df0*/  @!P0 BRA `(.L_x_10) ;  /* 0x0000000000088947 */ /* 0x000fea0003800000 */
[----:B01----:R0:W5:Y:S01]  /*0e00*/  LD.E R9, desc[UR16][R10.64] ;  /* 0x000000100a097980 */ /* 0x003162000c101900 */
[----:B------:R-:W-:Y:S05]  /*0e10*/  BRA `(.L_x_11) ;  /* 0x0000000000207947 */ /* 0x000fea0003800000 */
.L_x_10:
[----:B------:R-:W-:Y:S02]  /*0e20*/  ULDC.64 UR4, c[0x0][0x590] ;  /* 0x0001640000047ab9 */ /* 0x000fe40000000a00 */
[----:B------:R-:W-:-:S04]  /*0e30*/  ISETP.NE.U32.AND P0, PT, RZ, UR4, PT ;  /* 0x00000004ff007c0c */ /* 0x000fc8000bf05070 */
[----:B------:R-:W-:-:S13]  /*0e40*/  ISETP.NE.AND.EX P0, PT, RZ, UR5, PT, P0 ;  /* 0x00000005ff007c0c */ /* 0x000fda000bf05300 */
[----:B------:R-:W-:Y:S05]  /*0e50*/  @!P0 BRA `(.L_x_12) ;  /* 0x00000000000c8947 */ /* 0x000fea0003800000 */
[----:B------:R-:W0:Y:S02]  /*0e60*/  LDC.64 R10, c[0x0][0x590] ;  /* 0x00016400ff0a7b82 */ /* 0x000e240000000a00 */
[----:B01----:R1:W5:Y:S01]  /*0e70*/  LDG.E R9, desc[UR16][R10.64] ;  /* 0x000000100a097981 */ /* 0x003362000c1e1900 */
[----:B------:R-:W-:Y:S05]  /*0e80*/  BRA `(.L_x_11) ;  /* 0x0000000000047947 */ /* 0x000fea0003800000 */
.L_x_12:
[----:B01----:R-:W3:Y:S02]  /*0e90*/  LDC R9, c[0x0][0x584] ;  /* 0x00016100ff097b82 */ /* 0x003ee40000000800 */
.L_x_11:
[----:B------:R-:W-:-:S13]  /*0ea0*/  LOP3.LUT P0, RZ, R12, 0xff, RZ, 0xc0, !PT ;  /* 0x000000ff0cff7812 */ /* 0x000fda000780c0ff */
[----:B------:R-:W-:Y:S05]  /*0eb0*/  @!P0 EXIT ;  /* 0x000000000000894d */ /* 0x000fea0003800000 */
[----:B------:R-:W-:Y:S01]  /*0ec0*/  ULDC UR4, c[0x0][0x28c] ;  /* 0x0000a30000047ab9 */ /* 0x000fe20000000800 */
[----:B------:R-:W-:Y:S01]  /*0ed0*/  LOP3.LUT R142, R4, 0x1, RZ, 0xfc, !PT ;  /* 0x00000001048e7812 */ /* 0x000fe200078efcff */
[----:B------:R-:W-:-:S04]  /*0ee0*/  UIADD3 UR4, UR4, 0x3f, URZ ;  /* 0x0000003f04047890 */ /* 0x000fc8000fffe03f */
[----:B------:R-:W-:-:S04]  /*0ef0*/  USHF.R.S32.HI UR5, URZ, 0x1f, UR4 ;  /* 0x0000001f3f057899 */ /* 0x000fc80008011404 */
[----:B------:R-:W-:-:S03]  /*0f00*/  ULEA.HI UR5, UR5, UR4, URZ, 0x6 ;  /* 0x0000000405057291 */ /* 0x000fc6000f8f303f */
[----:B------:R-:W-:Y:S01]  /*0f10*/  UMOV UR4, URZ ;  /* 0x0000003f00047c82 */ /* 0x000fe20008000000 */
[----:B------:R-:W-:-:S03]  /*0f20*/  USHF.R.S32.HI UR9, URZ, 0x6, UR5 ;  /* 0x000000063f097899 */ /* 0x000fc60008011405 */
[----:B------:R-:W-:-:S09]  /*0f30*/  UMOV UR5, URZ ;  /* 0x0000003f00057c82 */ /* 0x000fd20008000000 */
.L_x_165:
[----:B01----:R-:W-:Y:S01]  /*0f40*/  LOP3.LUT R10, R0, 0x80, RZ, 0xc0, !PT ;  /* 0x00000080000a7812 */ /* 0x003fe200078ec0ff */
[----:B------:R-:W0:Y:S01]  /*0f50*/  S2UR UR13, SR_CgaCtaId ;  /* 0x00000000000d79c3 */ /* 0x000e220000008800 */
[----:B------:R-:W-:Y:S01]  /*0f60*/  UMOV UR12, 0x400 ;  /* 0x00000400000c7882 */ /* 0x000fe20000000000 */
[----:B------:R-:W-:Y:S01]  /*0f70*/  UMOV UR6, URZ ;  /* 0x0000003f00067c82 */ /* 0x000fe20008000000 */
[----:B------:R-:W-:Y:S01]  /*0f80*/  SHF.R.U32.HI R10, RZ, 0x7, R10 ;  /* 0x00000007ff0a7819 */ /* 0x000fe2000001160a */
[----:B------:R-:W-:Y:S01]  /*0f90*/  UMOV UR7, URZ ;  /* 0x0000003f00077c82 */ /* 0x000fe20008000000 */
[----:B------:R-:W-:Y:S01]  /*0fa0*/  UMOV UR18, UR5 ;  /* 0x0000000500127c82 */ /* 0x000fe20008000000 */
[----:B------:R-:W-:Y:S02]  /*0fb0*/  CS2R R18, SRZ ;  /* 0x0000000000127805 */ /* 0x000fe4000001ff00 */
[----:B------:R-:W-:Y:S01]  /*0fc0*/  CS2R R16, SRZ ;  /* 0x0000000000107805 */ /* 0x000fe2000001ff00 */
[----:B------:R-:W1:Y:S01]  /*0fd0*/  LDC R11, c[0x0][0x28c] ;  /* 0x0000a300ff0b7b82 */ /* 0x000e620000000800 */
[----:B----4-:R-:W4:Y:S01]  /*0fe0*/  SHFL.IDX PT, R10, R10, RZ, 0x1f ;  /* 0x00001fff0a0a7589 */ /* 0x010f2200000e0000 */
[----:B------:R-:W-:-:S02]  /*0ff0*/  CS2R R20, SRZ ;  /* 0x0000000000147805 */ /* 0x000fc4000001ff00 */
[----:B------:R-:W-:Y:S02]  /*1000*/  CS2R R22, SRZ ;  /* 0x0000000000167805 */ /* 0x000fe4000001ff00 */
[----:B------:R-:W-:Y:S02]  /*1010*/  CS2R R88, SRZ ;  /* 0x0000000000587805 */ /* 0x000fe4000001ff00 */
[----:B------:R-:W-:Y:S02]  /*1020*/  CS2R R90, SRZ ;  /* 0x00000000005a7805 */ /* 0x000fe4000001ff00 */
[----:B------:R-:W-:Y:S02]  /*1030*/  CS2R R92, SRZ ;  /* 0x00000000005c7805 */ /* 0x000fe4000001ff00 */
[----:B------:R-:W-:Y:S02]  /*1040*/  CS2R R96, SRZ ;  /* 0x0000000000607805 */ /* 0x000fe4000001ff00 */
        /* <DEDUP_REMOVED lines=16> */
[----:B-1----:R-:W-:Y:S02]  /*1150*/  ISETP.GE.AND P0, PT, R11, 0x1, PT ;  /* 0x000000010b00780c */ /* 0x002fe40003f06270 */
[----:B------:R-:W-:Y:S02]  /*1160*/  CS2R R128, SRZ ;  /* 0x0000000000807805 */ /* 0x000fe4000001ff00 */
[----:B----4-:R-:W-:-:S02]  /*1170*/  R2UR UR8, R10 ;  /* 0x000000000a0872ca */ /* 0x010fc400000e0000 */
[----:B------:R-:W-:Y:S02]  /*1180*/  CS2R R130, SRZ ;  /* 0x0000000000827805 */ /* 0x000fe4000001ff00 */
[----:B------:R-:W-:Y:S02]  /*1190*/  CS2R R132, SRZ ;  /* 0x0000000000847805 */ /* 0x000fe4000001ff00 */
[----:B------:R-:W-:Y:S02]  /*11a0*/  CS2R R134, SRZ ;  /* 0x0000000000867805 */ /* 0x000fe4000001ff00 */
[----:B------:R-:W-:Y:S02]  /*11b0*/  CS2R R136, SRZ ;  /* 0x0000000000887805 */ /* 0x000fe4000001ff00 */
[----:B------:R-:W-:Y:S02]  /*11c0*/  CS2R R138, SRZ ;  /* 0x00000000008a7805 */ /* 0x000fe4000001ff00 */
[----:B------:R-:W-:Y:S01]  /*11d0*/  CS2R R140, SRZ ;  /* 0x00000000008c7805 */ /* 0x000fe2000001ff00 */
[----:B------:R-:W-:Y:S01]  /*11e0*/  IMAD.MOV.U32 R143, RZ, RZ, RZ ;  /* 0x000000ffff8f7224 */ /* 0x000fe200078e00ff */
[----:B------:R-:W-:Y:S01]  /*11f0*/  CS2R R56, SRZ ;  /* 0x0000000000387805 */ /* 0x000fe2000001ff00 */
[----:B------:R-:W-:Y:S01]  /*1200*/  IMAD.MOV.U32 R145, RZ, RZ, RZ ;  /* 0x000000ffff917224 */ /* 0x000fe200078e00ff */
[----:B------:R-:W-:Y:S01]  /*1210*/  CS2R R58, SRZ ;  /* 0x00000000003a7805 */ /* 0x000fe2000001ff00 */
[----:B--23--:R-:W-:Y:S01]  /*1220*/  IMAD.U32 R13, RZ, RZ, UR4 ;  /* 0x00000004ff0d7e24 */ /* 0x00cfe2000f8e00ff */
[----:B------:R-:W-:Y:S01]  /*1230*/  CS2R R60, SRZ ;  /* 0x00000000003c7805 */ /* 0x000fe2000001ff00 */
[----:B------:R-:W-:Y:S01]  /*1240*/  ULEA.HI UR10, UR8, UR8, URZ, 0x1 ;  /* 0x00000008080a7291 */ /* 0x000fe2000f8f083f */
[----:B------:R-:W-:-:S02]  /*1250*/  CS2R R62, SRZ ;  /* 0x00000000003e7805 */ /* 0x000fc4000001ff00 */
[----:B------:R-:W-:Y:S02]  /*1260*/  CS2R R64, SRZ ;  /* 0x0000000000407805 */ /* 0x000fe4000001ff00 */
[----:B------:R-:W-:Y:S01]  /*1270*/  CS2R R66, SRZ ;  /* 0x0000000000427805 */ /* 0x000fe2000001ff00 */
[----:B------:R-:W-:Y:S01]  /*1280*/  ULOP3.LUT UR11, UR10, 0xffffe, URZ, 0xc0, !UPT ;  /* 0x000ffffe0a0b7892 */ /* 0x000fe2000f8ec03f */
[----:B------:R-:W-:Y:S01]  /*1290*/  CS2R R68, SRZ ;  /* 0x0000000000447805 */ /* 0x000fe2000001ff00 */
[----:B0-----:R-:W-:Y:S01]  /*12a0*/  ULEA UR10, UR13, UR12, 0x18 ;  /* 0x0000000c0d0a7291 */ /* 0x001fe2000f8ec03f */
[----:B------:R-:W-:Y:S01]  /*12b0*/  CS2R R70, SRZ ;  /* 0x0000000000467805 */ /* 0x000fe2000001ff00 */
[----:B------:R-:W-:Y:S01]  /*12c0*/  UIADD3 UR11, UR8, -UR11, URZ ;  /* 0x8000000b080b7290 */ /* 0x000fe2000fffe03f */
[----:B------:R-:W-:Y:S02]  /*12d0*/  CS2R R72, SRZ ;  /* 0x0000000000487805 */ /* 0x000fe4000001ff00 */
[----:B------:R-:W-:Y:S01]  /*12e0*/  CS2R R74, SRZ ;  /* 0x00000000004a7805 */ /* 0x000fe2000001ff00 */
[----:B------:R-:W-:Y:S01]  /*12f0*/  UMOV UR8, URZ ;  /* 0x0000003f00087c82 */ /* 0x000fe20008000000 */
[----:B------:R-:W-:Y:S01]  /*1300*/  ULEA UR11, UR11, UR10, 0xc ;  /* 0x0000000a0b0b7291 */ /* 0x000fe2000f8e603f */
[----:B------:R-:W-:-:S02]  /*1310*/  CS2R R76, SRZ ;  /* 0x00000000004c7805 */ /* 0x000fc4000001ff00 */
[----:B------:R-:W-:Y:S02]  /*1320*/  CS2R R78, SRZ ;  /* 0x00000000004e7805 */ /* 0x000fe4000001ff00 */
[----:B------:R-:W-:Y:S01]  /*1330*/  CS2R R80, SRZ ;  /* 0x0000000000507805 */ /* 0x000fe2000001ff00 */
[----:B------:R-:W-:Y:S01]  /*1340*/  UIADD3 UR11, UR11, 0x100, URZ ;  /* 0x000001000b0b7890 */ /* 0x000fe2000fffe03f */
[----:B------:R-:W-:Y:S02]  /*1350*/  CS2R R82, SRZ ;  /* 0x0000000000527805 */ /* 0x000fe4000001ff00 */
[----:B------:R-:W-:Y:S02]  /*1360*/  CS2R R84, SRZ ;  /* 0x0000000000547805 */ /* 0x000fe4000001ff00 */
[----:B------:R-:W-:Y:S01]  /*1370*/  CS2R R86, SRZ ;  /* 0x0000000000567805 */ /* 0x000fe2000001ff00 */
[----:B------:R-:W-:Y:S01]  /*1380*/  USHF.R.U32.HI UR11, URZ, 0x4, UR11 ;  /* 0x000000043f0b7899 */ /* 0x000fe2000801160b */
[----:B------:R-:W-:-:S02]  /*1390*/  CS2R R24, SRZ ;  /* 0x0000000000187805 */ /* 0x000fc4000001ff00 */
[----:B------:R-:W-:Y:S02]  /*13a0*/  CS2R R26, SRZ ;  /* 0x00000000001a7805 */ /* 0x000fe4000001ff00 */
[----:B------:R-:W-:Y:S01]  /*13b0*/  CS2R R28, SRZ ;  /* 0x00000000001c7805 */ /* 0x000fe2000001ff00 */
[----:B------:R-:W-:Y:S01]  /*13c0*/  ULOP3.LUT UR11, UR11, 0x3fff, URZ, 0xc0, !UPT ;  /* 0x00003fff0b0b7892 */ /* 0x000fe2000f8ec03f */
        /* <DEDUP_REMOVED lines=12> */
[----:B------:R-:W-:Y:S01]  /*1490*/  CS2R R54, SRZ ;  /* 0x0000000000367805 */ /* 0x000fe2000001ff00 */
[----:B------:R-:W-:Y:S06]  /*14a0*/  @!P0 BRA `(.L_x_13) ;  /* 0x0000000800588947 */ /* 0x000fec0003800000 */
[----:B------:R-:W-:-:S13]  /*14b0*/  ISETP.NE.AND P1, PT, R142, 0x3, PT ;  /* 0x000000038e00780c */ /* 0x000fda0003f25270 */
[----:B------:R-:W-:Y:S05]  /*14c0*/  @!P1 BRA `(.L_x_14) ;  /* 0x0000000000049947 */ /* 0x000fea0003800000 */
[----:B------:R-:W-:Y:S01]  /*14d0*/  BPT.TRAP 0x1 ;  /* 0x000000040000795c */ /* 0x000fe20000300000 */
.L_x_14:
[----:B------:R-:W-:Y:S01]  /*14e0*/  ULEA UR6, UR5, UR10, 0x3 ;  /* 0x0000000a05067291 */ /* 0x000fe2000f8e183f */
[----:B------:R-:W-:-:S05]  /*14f0*/  IMAD.U32 R10, RZ, RZ, UR4 ;  /* 0x00000004ff0a7e24 */ /* 0x000fca000f8e00ff */
[----:B------:R-:W-:-:S04]  /*1500*/  SHF.L.U32 R10, R10, 0x1f, RZ ;  /* 0x0000001f0a0a7819 */ /* 0x000fc800000006ff */
[----:B------:R0:W1:Y:S01]  /*1510*/  SYNCS.PHASECHK.TRANS64.TRYWAIT P0, [UR6], R10 ;  /* 0x0000000aff0075a7 */ /* 0x0000620008000146 */
[----:B------:R-:W-:Y:S05]  /*1520*/  @!P1 BRA `(.L_x_15) ;  /* 0x0000000000049947 */ /* 0x000fea0003800000 */
[----:B------:R-:W-:Y:S01]  /*1530*/  BPT.TRAP 0x1 ;  /* 0x000000040000795c */ /* 0x000fe20000300000 */
.L_x_15:
[----:B-1----:R-:W-:Y:S05]  /*1540*/  @P0 BRA `(.L_x_16) ;  /* 0x0000000000080947 */ /* 0x002fea0003800000 */
[----:B------:R-:W1:Y:S02]  /*1550*/  SYNCS.PHASECHK.TRANS64.TRYWAIT P0, [UR6], R10 ;  /* 0x0000000aff0075a7 */ /* 0x000e640008000146 */
[----:B-1----:R-:W-:Y:S05]  /*1560*/  @!P0 BRA `(.L_x_17) ;  /* 0x0000007c00d88947 */ /* 0x002fea0003800000 */
.L_x_16:
[----:B------:R-:W-:Y:S01]  /*1570*/  UIADD3 UR6, UR10, 0x14100, URZ ;  /* 0x000141000a067890 */ /* 0x000fe2000fffe03f */
[----:B------:R-:W-:Y:S01]  /*1580*/  WARPGROUP.ARRIVE ;  /* 0x00000000000079c5 */ /* 0x000fe20000000000 */
[----:B------:R-:W-:Y:S01]  /*1590*/  ULOP3.LUT UR8, UR11, 0x10000, URZ, 0xfc, !UPT ;  /* 0x000100000b087892 */ /* 0x000fe2000f8efc3f */
[----:B------:R-:W-:Y:S01]  /*15a0*/  CS2R R18, SRZ ;  /* 0x0000000000127805 */ /* 0x000fe2000001ff00 */
[----:B------:R-:W-:Y:S01]  /*15b0*/  USHF.R.U32.HI UR6, URZ, 0x4, UR6 ;  /* 0x000000043f067899 */ /* 0x000fe20008011606 */
[----:B------:R-:W-:Y:S01]  /*15c0*/  CS2R R16, SRZ ;  /* 0x0000000000107805 */ /* 0x000fe2000001ff00 */
[----:B------:R-:W-:Y:S01]  /*15d0*/  ULEA UR8, UR5, UR8, 0xa ;  /* 0x0000000805087291 */ /* 0x000fe2000f8e503f */
[----:B------:R-:W-:Y:S01]  /*15e0*/  CS2R R20, SRZ ;  /* 0x0000000000147805 */ /* 0x000fe2000001ff00 */
[----:B------:R-:W-:Y:S01]  /*15f0*/  ULOP3.LUT UR6, UR6, 0x3fff, URZ, 0xc0, !UPT ;  /* 0x00003fff06067892 */ /* 0x000fe2000f8ec03f */
[----:B------:R-:W-:Y:S01]  /*1600*/  CS2R R22, SRZ ;  /* 0x0000000000167805 */ /* 0x000fe2000001ff00 */
[----:B------:R-:W-:Y:S01]  /*1610*/  UMOV UR13, 0x80000020 ;  /* 0x80000020000d7882 */ /* 0x000fe20000000000 */
[----:B------:R-:W-:Y:S01]  /*1620*/  UMOV UR15, 0x80000020 ;  /* 0x80000020000f7882 */ /* 0x000fe20000000000 */
[----:B------:R-:W-:Y:S01]  /*1630*/  ULOP3.LUT UR6, UR6, 0x10000, URZ, 0xfc, !UPT ;  /* 0x0001000006067892 */ /* 0x000fe2000f8efc3f */
[----:B------:R-:W-:Y:S01]  /*1640*/  CS2R R88, SRZ ;  /* 0x0000000000587805 */ /* 0x000fe2000001ff00 */
[----:B------:R-:W-:Y:S01]  /*1650*/  UMOV UR12, UR8 ;  /* 0x00000008000c7c82 */ /* 0x000fe20008000000 */
[----:B------:R-:W-:Y:S01]  /*1660*/  CS2R R90, SRZ ;  /* 0x00000000005a7805 */ /* 0x000fe2000001ff00 */
[----:B------:R-:W-:Y:S01]  /*1670*/  ULEA UR7, UR5, UR6, 0x8 ;  /* 0x0000000605077291 */ /* 0x000fe2000f8e403f */
[----:B------:R-:W-:Y:S01]  /*1680*/  CS2R R92, SRZ ;  /* 0x00000000005c7805 */ /* 0x000fe2000001ff00 */
[----:B------:R-:W-:Y:S01]  /*1690*/  UIADD3 UR6, UR8, 0x200, URZ ;  /* 0x0000020008067890 */ /* 0x000fe2000fffe03f */
[----:B------:R-:W-:-:S02]  /*16a0*/  CS2R R96, SRZ ;  /* 0x0000000000607805 */ /* 0x000fc4000001ff00 */
[----:B------:R-:W-:Y:S02]  /*16b0*/  CS2R R94, SRZ ;  /* 0x00000000005e7805 */ /* 0x000fe4000001ff00 */
[----:B------:R-:W-:Y:S02]  /*16c0*/  CS2R R98, SRZ ;  /* 0x0000000000627805 */ /* 0x000fe4000001ff00 */
[----:B------:R-:W-:Y:S01]  /*16d0*/  CS2R R100, SRZ ;  /* 0x0000000000647805 */ /* 0x000fe2000001ff00 */
[----:B------:R-:W-:Y:S01]  /*16e0*/  UMOV UR14, UR7 ;  /* 0x00000007000e7c82 */ /* 0x000fe20008000000 */
[----:B------:R-:W-:Y:S01]  /*16f0*/  CS2R R102, SRZ ;  /* 0x0000000000667805 */ /* 0x000fe2000001ff00 */
[----:B------:R-:W-:Y:S01]  /*1700*/  QGMMA.64x64x32.F32.E4M3.E4M3 R56, gdesc[UR12], RZ, !UPT ;  /* 0x00e000000c3879f3 */ /* 0x000fe2000c7008ff */
[----:B------:R-:W-:Y:S01]  /*1710*/  UMOV UR12, UR6 ;  /* 0x00000006000c7c82 */ /* 0x000fe20008000000 */
[----:B------:R-:W-:Y:S01]  /*1720*/  UMOV UR13, 0x80000020 ;  /* 0x80000020000d7882 */ /* 0x000fe20000000000 */
[----:B------:R-:W-:Y:S01]  /*1730*/  UMOV UR6, 0x2 ;  /* 0x0000000200067882 */ /* 0x000fe20000000000 */
[----:B------:R-:W-:Y:S01]  /*1740*/  QGMMA.64x64x32.F32.E4M3.E4M3 R24, gdesc[UR12], RZ, !UPT ;  /* 0x00e000000c1879f3 */ /* 0x000fe2000c7008ff */
[----:B------:R-:W-:Y:S01]  /*1750*/  UIADD3 UR14, UR7, 0x2, URZ ;  /* 0x00000002070e7890 */ /* 0x000fe2000fffe03f */
[----:B------:R-:W-:Y:S01]  /*1760*/  CS2R R104, SRZ ;  /* 0x0000000000687805 */ /* 0x000fe2000001ff00 */
[----:B------:R-:W-:Y:S01]  /*1770*/  UIADD3 UR12, UR8, 0x2, URZ ;  /* 0x00000002080c7890 */ /* 0x000fe2000fffe03f */
[----:B------:R-:W-:Y:S01]  /*1780*/  CS2R R108, SRZ ;  /* 0x00000000006c7805 */ /* 0x000fe2000001ff00 */
[----:B------:R-:W-:Y:S01]  /*1790*/  ULDC UR7, c[0x0][0x50c] ;  /* 0x0001430000077ab9 */ /* 0x000fe20000000800 */
[----:B------:R-:W-:Y:S01]  /*17a0*/  UIADD3 UR8, UR8, 0x202, URZ ;  /* 0x0000020208087890 */ /* 0x000fe2000fffe03f */
[----:B------:R-:W-:Y:S01]  /*17b0*/  CS2R R106, SRZ ;  /* 0x00000000006a7805 */ /* 0x000fe2000001ff00 */
[----:B------:R-:W-:Y:S01]  /*17c0*/  UISETP.NE.AND UP0, UPT, UR7, 0x2, UPT ;  /* 0x000000020700788c */ /* 0x000fe2000bf05270 */
[----:B------:R-:W-:Y:S01]  /*17d0*/  CS2R R110, SRZ ;  /* 0x00000000006e7805 */ /* 0x000fe2000001ff00 */
[----:B------:R-:W-:Y:S01]  /*17e0*/  UMOV UR13, 0x80000020 ;  /* 0x80000020000d7882 */ /* 0x000fe20000000000 */
[----:B------:R-:W-:Y:S01]  /*17f0*/  UMOV UR15, 0x80000020 ;  /* 0x80000020000f7882 */ /* 0x000fe20000000000 */
[----:B------:R-:W-:Y:S01]  /*1800*/  USEL UR7, URZ, 0x1, UP0 ;  /* 0x000000013f077887 */ /* 0x000fe20008000000 */
[----:B------:R-:W-:-:S02]  /*1810*/  CS2R R112, SRZ ;  /* 0x0000000000707805 */ /* 0x000fc4000001ff00 */
[----:B------:R-:W-:Y:S02]  /*1820*/  CS2R R114, SRZ ;  /* 0x0000000000727805 */ /* 0x000fe4000001ff00 */
[----:B------:R-:W-:Y:S02]  /*1830*/  CS2R R116, SRZ ;  /* 0x0000000000747805 */ /* 0x000fe4000001ff00 */
[----:B------:R-:W-:Y:S02]  /*1840*/  CS2R R118, SRZ ;  /* 0x0000000000767805 */ /* 0x000fe4000001ff00 */
[----:B------:R-:W-:Y:S02]  /*1850*/  CS2R R120, SRZ ;  /* 0x0000000000787805 */ /* 0x000fe4000001ff00 */
[----:B------:R-:W-:Y:S02]  /*1860*/  ISETP.NE.AND P0, PT, RZ, UR7, PT ;  /* 0x00000007ff007c0c */ /* 0x000fe4000bf05270 */
        /* <DEDUP_REMOVED lines=10> */
[----:B------:R-:W-:Y:S02]  /*1910*/  IMAD.MOV.U32 R143, RZ, RZ, RZ ;  /* 0x000000ffff8f7224 */ /* 0x000fe400078e00ff */
[----:B------:R-:W-:Y:S01]  /*1920*/  IMAD.MOV.U32 R145, RZ, RZ, RZ ;  /* 0x000000ffff917224 */ /* 0x000fe200078e00ff */
[----:B------:R-:W-:Y:S01]  /*1930*/  QGMMA.64x64x32.F32.E4M3.E4M3 R56, gdesc[UR12], R56 ;  /* 0x00e000000c3879f3 */ /* 0x000fe20008700838 */
[----:B------:R-:W-:Y:S01]  /*1940*/  UMOV UR12, UR8 ;  /* 0x00000008000c7c82 */ /* 0x000fe20008000000 */
[----:B------:R-:W-:-:S02]  /*1950*/  UMOV UR13, 0x80000020 ;  /* 0x80000020000d7882 */ /* 0x000fc40000000000 */
[----:B------:R-:W-:Y:S01]  /*1960*/  QGMMA.64x64x32.F32.E4M3.E4M3 R24, gdesc[UR12], R24, gsb0 ;  /* 0x00e000000c1879f3 */ /* 0x000fe20008000818 */
[----:B------:R-:W-:Y:S05]  /*1970*/  @!P0 BRA `(.L_x_18) ;  /* 0x0000000400088947 */ /* 0x000fea0003800000 */
[----:B------:R-:W-:Y:S02]  /*1980*/  WARPGROUP.DEPBAR.LE gsb0, 0x0 ;  /* 0x00008000000079c5 */ /* 0x000fe40000010000 */
[----:B------:R-:W-:-:S01]  /*1990*/  FADD R145, RZ, R56 ;  /* 0x00000038ff917221 */ /* 0x000fc20000000000 */
[----:B------:R-:W-:Y:S01]  /*19a0*/  FADD R140, RZ, R57 ;  /* 0x00000039ff8c7221 */ /* 0x000fe20000000000 */
        /* <DEDUP_REMOVED lines=62> */
[----:B------:R-:W-:-:S06]  /*1d90*/  UMOV UR6, URZ ;  /* 0x0000003f00067c82 */ /* 0x000fcc0008000000 */
.L_x_18:
[----:B------:R-:W-:-:S04]  /*1da0*/  UIADD3 UR18, UR5, 0x1, URZ ;  /* 0x0000000105127890 */ /* 0x000fc8000fffe03f */
[----:B------:R-:W-:-:S04]  /*1db0*/  UISETP.NE.AND UP0, UPT, UR18, 0x5, UPT ;  /* 0x000000051200788c */ /* 0x000fc8000bf05270 */
[----:B------:R-:W-:Y:S02]  /*1dc0*/  USEL UR8, URZ, 0x1, UP0 ;  /* 0x000000013f087887 */ /* 0x000fe40008000000 */
[----:B------:R-:W-:Y:S02]  /*1dd0*/  USEL UR18, UR18, URZ, UP0 ;  /* 0x0000003f12127287 */ /* 0x000fe40008000000 */
[----:B------:R-:W-:-:S06]  /*1de0*/  ULOP3.LUT UR8, UR4, UR8, URZ, 0x3c, !UPT ;  /* 0x0000000804087292 */ /* 0x000fcc000f8e3c3f */
[----:B------:R-:W-:Y:S01]  /*1df0*/  IMAD.U32 R13, RZ, RZ, UR8 ;  /* 0x00000008ff0d7e24 */ /* 0x000fe2000f8e00ff */
[----:B------:R-:W-:-:S06]  /*1e00*/  UMOV UR8, 0x1 ;  /* 0x0000000100087882 */ /* 0x000fcc0000000000 */
.L_x_13:
[----:B------:R-:W-:-:S04]  /*1e10*/  UISETP.LT.AND UP0, UPT, UR9, 0x1, UPT ;  /* 0x000000010900788c */ /* 0x000fc8000bf01270 */
[----:B------:R-:W-:-:S04]  /*1e20*/  USEL UR12, UR9, 0x1, UP0 ;  /* 0x00000001090c7887 */ /* 0x000fc80008000000 */
[----:B------:R-:W-:-:S04]  /*1e30*/  UIADD3 UR12, UR9, -UR12, URZ ;  /* 0x8000000c090c7290 */ /* 0x000fc8000fffe03f */
[----:B------:R-:W-:-:S06]  /*1e40*/  UISETP.GE.AND UP0, UPT, UR12, 0x1, UPT ;  /* 0x000000010c00788c */ /* 0x000fcc000bf06270 */
[----:B------:R-:W-:-:S13]  /*1e50*/  PLOP3.LUT P0, PT, PT, PT, UP0, 0x80, 0x0 ;  /* 0x000000000000781c */ /* 0x000fda0003f0f008 */
[----:B------:R-:W-:Y:S05]  /*1e60*/  @!P0 BRA `(.L_x_19) ;  /* 0x00000008002c8947 */ /* 0x000fea0003800000 */
[----:B01----:R-:W-:Y:S01]  /*1e70*/  IMAD.U32 R10, RZ, RZ, UR12 ;  /* 0x0000000cff0a7e24 */ /* 0x003fe2000f8e00ff */
[----:B------:R-:W-:Y:S01]  /*1e80*/  UMOV UR19, UR5 ;  /* 0x0000000500137c82 */ /* 0x000fe20008000000 */
[----:B------:R-:W-:-:S05]  /*1e90*/  ULDC UR21, c[0x0][0x50c] ;  /* 0x0001430000157ab9 */ /* 0x000fca0000000800 */
.L_x_27:
[----:B------:R-:W-:-:S13]  /*1ea0*/  ISETP.NE.AND P1, PT, R142, 0x3, PT ;  /* 0x000000038e00780c */ /* 0x000fda0003f25270 */
[----:B01----:R-:W-:Y:S05]  /*1eb0*/  @!P1 BRA `(.L_x_20) ;  /* 0x0000000000049947 */ /* 0x003fea0003800000 */
[----:B------:R-:W-:Y:S01]  /*1ec0*/  BPT.TRAP 0x1 ;  /* 0x000000040000795c */ /* 0x000fe20000300000 */
.L_x_20:
[----:B------:R-:W0:Y:S01]  /*1ed0*/  S2UR UR12, SR_CgaCtaId ;  /* 0x00000000000c79c3 */ /* 0x000e220000008800 */
[----:B------:R-:W-:Y:S01]  /*1ee0*/  UMOV UR10, 0x400 ;  /* 0x00000400000a7882 */ /* 0x000fe20000000000 */
[----:B------:R-:W-:Y:S01]  /*1ef0*/  SHF.L.U32 R11, R13, 0x1f, RZ ;  /* 0x0000001f0d0b7819 */ /* 0x000fe200000006ff */
[----:B0-----:R-:W-:-:S04]  /*1f00*/  ULEA UR10, UR12, UR10, 0x18 ;  /* 0x0000000a0c0a7291 */ /* 0x001fc8000f8ec03f */
[----:B------:R-:W-:-:S09]  /*1f10*/  ULEA UR12, UR18, UR10, 0x3 ;  /* 0x0000000a120c7291 */ /* 0x000fd2000f8e183f */
[----:B------:R0:W1:Y:S01]  /*1f20*/  SYNCS.PHASECHK.TRANS64.TRYWAIT P0, [UR12], R11 ;  /* 0x0000000bff0075a7 */ /* 0x000062000800014c */
[----:B------:R-:W-:Y:S05]  /*1f30*/  @!P1 BRA `(.L_x_21) ;  /* 0x0000000000049947 */ /* 0x000fea0003800000 */
[----:B------:R-:W-:Y:S01]  /*1f40*/  BPT.TRAP 0x1 ;  /* 0x000000040000795c */ /* 0x000fe20000300000 */
.L_x_21:
[----:B-1----:R-:W-:Y:S05]  /*1f50*/  @P0 BRA `(.L_x_22) ;  /* 0x0000000000080947 */ /* 0x002fea0003800000 */
[----:B------:R-:W1:Y:S02]  /*1f60*/  SYNCS.PHASECHK.TRANS64.TRYWAIT P0, [UR12], R11 ;  /* 0x0000000bff0075a7 */ /* 0x000e64000800014c */
[----:B-1----:R-:W-:Y:S05]  /*1f70*/  @!P0 BRA `(.L_x_23) ;  /* 0x00000074006c8947 */ /* 0x002fea0003800000 */
.L_x_22:
[----:B------:R-:W-:Y:S01]  /*1f80*/  UIADD3 UR12, UR10, 0x14100, URZ ;  /* 0x000141000a0c7890 */ /* 0x000fe2000fffe03f */
[----:B------:R-:W-:Y:S01]  /*1f90*/  WARPGROUP.ARRIVE ;  /* 0x00000000000079c5 */ /* 0x000fe20000000000 */
[----:B------:R-:W-:Y:S02]  /*1fa0*/  UISETP.NE.AND UP0, UPT, UR7, URZ, UPT ;  /* 0x0000003f0700728c */ /* 0x000fe4000bf05270 */
[----:B------:R-:W-:Y:S02]  /*1fb0*/  USHF.R.U32.HI UR12, URZ, 0x4, UR12 ;  /* 0x000000043f0c7899 */ /* 0x000fe4000801160c */
[----:B------:R-:W-:Y:S02]  /*1fc0*/  USEL UR8, UR8, URZ, !UP0 ;  /* 0x0000003f08087287 */ /* 0x000fe4000c000000 */
[----:B------:R-:W-:Y:S02]  /*1fd0*/  ULOP3.LUT UR12, UR12, 0x3fff, URZ, 0xc0, !UPT ;  /* 0x00003fff0c0c7892 */ /* 0x000fe4000f8ec03f */
[----:B------:R-:W-:-:S02]  /*1fe0*/  ULOP3.LUT UR7, UR11, 0x10000, URZ, 0xfc, !UPT ;  /* 0x000100000b077892 */ /* 0x000fc4000f8efc3f */
[----:B------:R-:W-:Y:S02]  /*1ff0*/  ULOP3.LUT UR12, UR12, 0x10000, URZ, 0xfc, !UPT ;  /* 0x000100000c0c7892 */ /* 0x000fe4000f8efc3f */
[----:B------:R-:W-:Y:S02]  /*2000*/  UISETP.NE.U32.AND UP0, UPT, UR8, URZ, UPT ;  /* 0x0000003f0800728c */ /* 0x000fe4000bf05070 */
[----:B------:R-:W-:Y:S02]  /*2010*/  ULEA UR8, UR18, UR7, 0xa ;  /* 0x0000000712087291 */ /* 0x000fe4000f8e503f */
[----:B------:R-:W-:Y:S02]  /*2020*/  ULEA UR7, UR18, UR12, 0x8 ;  /* 0x0000000c12077291 */ /* 0x000fe4000f8e403f */
[----:B------:R-:W-:Y:S01]  /*2030*/  UIADD3 UR20, UR8, 0x200, URZ ;  /* 0x0000020008147890 */ /* 0x000fe2000fffe03f */
[----:B------:R-:W-:Y:S02]  /*2040*/  UMOV UR13, 0x80000020 ;  /* 0x80000020000d7882 */ /* 0x000fe40000000000 */
[----:B------:R-:W-:Y:S01]  /*2050*/  UMOV UR12, UR8 ;  /* 0x00000008000c7c82 */ /* 0x000fe20008000000 */
[----:B------:R-:W-:Y:S01]  /*2060*/  UMOV UR15, 0x80000020 ;  /* 0x80000020000f7882 */ /* 0x000fe20000000000 */
[----:B------:R-:W-:Y:S01]  /*2070*/  UMOV UR14, UR7 ;  /* 0x00000007000e7c82 */ /* 0x000fe20008000000 */
[----:B------:R-:W-:Y:S01]  /*2080*/  UIADD3 UR6, UR6, 0x2, URZ ;  /* 0x0000000206067890 */ /* 0x000fe2000fffe03f */
[----:B------:R-:W-:Y:S01]  /*2090*/  QGMMA.64x64x32.F32.E4M3.E4M3 R56, gdesc[UR12], R56, UP0 ;  /* 0x00e000000c3879f3 */ /* 0x000fe2000bf00838 */
[----:B------:R-:W-:Y:S01]  /*20a0*/  UMOV UR12, UR20 ;  /* 0x00000014000c7c82 */ /* 0x000fe20008000000 */
[----:B------:R-:W-:-:S02]  /*20b0*/  UMOV UR13, 0x80000020 ;  /* 0x80000020000d7882 */ /* 0x000fc40000000000 */
[----:B------:R-:W-:Y:S01]  /*20c0*/  QGMMA.64x64x32.F32.E4M3.E4M3 R24, gdesc[UR12], R24, UP0 ;  /* 0x00e000000c1879f3 */ /* 0x000fe2000bf00818 */
[----:B------:R-:W-:Y:S02]  /*20d0*/  UIADD3 UR12, UR8, 0x2, URZ ;  /* 0x00000002080c7890 */ /* 0x000fe4000fffe03f */
[----:B------:R-:W-:Y:S02]  /*20e0*/  UIADD3 UR14, UR7, 0x2, URZ ;  /* 0x00000002070e7890 */ /* 0x000fe4000fffe03f */
[----:B------:R-:W-:Y:S01]  /*20f0*/  UIADD3 UR8, UR8, 0x202, URZ ;  /* 0x0000020208087890 */ /* 0x000fe2000fffe03f */
[----:B------:R-:W-:Y:S01]  /*2100*/  UMOV UR13, 0x80000020 ;  /* 0x80000020000d7882 */ /* 0x000fe20000000000 */
[----:B------:R-:W-:Y:S01]  /*2110*/  UMOV UR15, 0x80000020 ;  /* 0x80000020000f7882 */ /* 0x000fe20000000000 */
[----:B------:R-:W-:-:S04]  /*2120*/  UISETP.NE.AND UP0, UPT, UR6, UR21, UPT ;  /* 0x000000150600728c */ /* 0x000fc8000bf05270 */
[----:B------:R-:W-:-:S06]  /*2130*/  USEL UR7, URZ, 0x1, UP0 ;  /* 0x000000013f077887 */ /* 0x000fcc0008000000 */
[----:B------:R-:W-:Y:S01]  /*2140*/  ISETP.NE.AND P0, PT, RZ, UR7, PT ;  /* 0x00000007ff007c0c */ /* 0x000fe2000bf05270 */
[----:B------:R-:W-:Y:S01]  /*2150*/  QGMMA.64x64x32.F32.E4M3.E4M3 R56, gdesc[UR12], R56 ;  /* 0x00e000000c3879f3 */ /* 0x000fe20008700838 */
[----:B------:R-:W-:Y:S01]  /*2160*/  UMOV UR12, UR8 ;  /* 0x00000008000c7c82 */ /* 0x000fe20008000000 */
[----:B------:R-:W-:Y:S02]  /*2170*/  UMOV UR13, 0x80000020 ;  /* 0x80000020000d7882 */ /* 0x000fe40000000000 */
[----:B------:R-:W-:Y:S03]  /*2180*/  QGMMA.64x64x32.F32.E4M3.E4M3 R24, gdesc[UR12], R24, gsb0 ;  /* 0x00e000000c1879f3 */ /* 0x000fe60008000818 */
[----:B------:R-:W-:-:S05]  /*2190*/  WARPGROUP.DEPBAR.LE gsb0, 0x1 ;  /* 0x00008000000079c5 */ /* 0x000fca0000010100 */
[----:B------:R-:W-:Y:S05]  /*21a0*/  @!P0 BRA `(.L_x_24) ;  /* 0x0000000400088947 */ /* 0x000fea0003800000 */
[----:B------:R-:W-:Y:S02]  /*21b0*/  WARPGROUP.DEPBAR.LE gsb0, 0x0 ;  /* 0x00008000000079c5 */ /* 0x000fe40000010000 */
[----:B------:R-:W-:-:S01]  /*21c0*/  FADD R145, R56, R145 ;  /* 0x0000009138917221 */ /* 0x000fc20000000000 */
[----:B------:R-:W-:Y:S01]  /*21d0*/  FADD R140, R57, R140 ;  /* 0x0000008c398c7221 */ /* 0x000fe20000000000 */
        /* <DEDUP_REMOVED lines=62> */
[----:B------:R-:W-:-:S06]  /*25c0*/  UMOV UR6, URZ ;  /* 0x0000003f00067c82 */ /* 0x000fcc0008000000 */
.L_x_24:
[----:B------:R-:W-:Y:S05]  /*25d0*/  @!P1 BRA `(.L_x_25) ;  /* 0x0000000000049947 */ /* 0x000fea0003800000 */
[----:B------:R-:W-:Y:S01]  /*25e0*/  BPT.TRAP 0x1 ;  /* 0x000000040000795c */ /* 0x000fe20000300000 */
.L_x_25:
[----:B------:R-:W-:Y:S01]  /*25f0*/  ULEA UR8, UR19, UR10, 0x3 ;  /* 0x0000000a13087291 */ /* 0x000fe2000f8e183f */
[----:B------:R-:W-:-:S03]  /*2600*/  ISETP.GT.U32.AND P0, PT, R4, 0x1, PT ;  /* 0x000000010400780c */ /* 0x000fc60003f04070 */
[----:B------:R-:W-:-:S04]  /*2610*/  UIADD3 UR8, UR8, 0x28, URZ ;  /* 0x0000002808087890 */ /* 0x000fc8000fffe03f */
[----:B------:R-:W-:-:S09]  /*2620*/  UPRMT UR8, URZ, 0x654, UR8 ;  /* 0x000006543f087896 */ /* 0x000fd20008000008 */
[----:B------:R-:W-:Y:S01]  /*2630*/  SYNCS.ARRIVE.TRANS64.RED.A1T0 RZ, [UR8], RZ ;  /* 0x000000ffffff79a7 */ /* 0x000fe20008100408 */
[----:B------:R-:W-:Y:S05]  /*2640*/  @P0 BRA `(.L_x_26) ;  /* 0x0000000000040947 */ /* 0x000fea0003800000 */
[----:B------:R-:W-:Y:S01]  /*2650*/  BPT.TRAP 0x1 ;  /* 0x000000040000795c */ /* 0x000fe20000300000 */
.L_x_26:
[----:B------:R-:W-:Y:S01]  /*2660*/  UIADD3 UR18, UR18, 0x1, URZ ;  /* 0x0000000112127890 */ /* 0x000fe2000fffe03f */
[C---:B------:R-:W-:Y:S01]  /*2670*/  ISETP.GT.AND P0, PT, R10.reuse, 0x1, PT ;  /* 0x000000010a00780c */ /* 0x040fe20003f04270 */
[----:B------:R-:W-:Y:S01]  /*2680*/  UIADD3 UR19, UR19, 0x1, URZ ;  /* 0x0000000113137890 */ /* 0x000fe2000fffe03f */
[----:B------:R-:W-:Y:S01]  /*2690*/  VIADD R10, R10, 0xffffffff ;  /* 0xffffffff0a0a7836 */ /* 0x000fe20000000000 */
[----:B------:R-:W-:Y:S02]  /*26a0*/  UISETP.NE.AND UP0, UPT, UR18, 0x5, UPT ;  /* 0x000000051200788c */ /* 0x000fe4000bf05270 */
[----:B------:R-:W-:Y:S02]  /*26b0*/  UISETP.NE.AND UP1, UPT, UR19, 0x5, UPT ;  /* 0x000000051300788c */ /* 0x000fe4000bf25270 */
[----:B------:R-:W-:Y:S02]  /*26c0*/  USEL UR8, URZ, 0x1, UP0 ;  /* 0x000000013f087887 */ /* 0x000fe40008000000 */
[----:B------:R-:W-:-:S02]  /*26d0*/  USEL UR18, UR18, URZ, UP0 ;  /* 0x0000003f12127287 */ /* 0x000fc40008000000 */
[----:B------:R-:W-:Y:S02]  /*26e0*/  USEL UR19, UR19, URZ, UP1 ;  /* 0x0000003f13137287 */ /* 0x000fe40008800000 */
[----:B------:R-:W-:Y:S01]  /*26f0*/  LOP3.LUT R13, R13, UR8, RZ, 0x3c, !PT ;  /* 0x000000080d0d7c12 */ /* 0x000fe2000f8e3cff */
[----:B------:R-:W-:Y:S01]  /*2700*/  UMOV UR8, 0x1 ;  /* 0x0000000100087882 */ /* 0x000fe20000000000 */
[----:B------:R-:W-:Y:S08]  /*2710*/  @P0 BRA `(.L_x_27) ;  /* 0xfffffff400e00947 */ /* 0x000ff0000383ffff */
.L_x_19:
[----:B------:R-:W-:Y:S01]  /*2720*/  UISETP.NE.AND UP0, UPT, UR6, URZ, UPT ;  /* 0x0000003f0600728c */ /* 0x000fe2000bf05270 */
[----:B01----:R-:W0:Y:S03]  /*2730*/  LDC R10, c[0x0][0x28c] ;  /* 0x0000a300ff0a7b82 */ /* 0x003e260000000800 */
[----:B------:R-:W-:-:S06]  /*2740*/  USEL UR6, URZ, 0x1, !UP0 ;  /* 0x000000013f067887 */ /* 0x000fcc000c000000 */
[----:B------:R-:W-:Y:S02]  /*2750*/  ISETP.NE.AND P0, PT, RZ, UR6, PT ;  /* 0x00000006ff007c0c */ /* 0x000fe4000bf05270 */
[----:B0-----:R-:W-:-:S11]  /*2760*/  ISETP.GE.AND P1, PT, R10, 0x1, PT ;  /* 0x000000010a00780c */ /* 0x001fd60003f26270 */
[----:B------:R-:W-:Y:S05]  /*2770*/  @!P0 BRA `(.L_x_28) ;  /* 0x0000000400048947 */ /* 0x000fea0003800000 */
[----:B------:R-:W-:Y:S02]  /*2780*/  WARPGROUP.DEPBAR.LE gsb0, 0x0 ;  /* 0x00008000000079c5 */ /* 0x000fe40000010000 */
[----:B------:R-:W-:Y:S01]  /*2790*/  FADD R145, R56, R145 ;  /* 0x0000009138917221 */ /* 0x000fe20000000000 */
        /* <DEDUP_REMOVED lines=62> */
[----:B------:R-:W-:-:S07]  /*2b80*/  FADD R18, R18, R55 ;  /* 0x0000003712127221 */ /* 0x000fce0000000000 */
.L_x_28:
[----:B------:R-:W-:Y:S02]  /*2b90*/  WARPGROUP.DEPBAR.LE gsb0, 0x0 ;  /* 0x00008000000079c5 */ /* 0x000fe40000010000 */
[----:B------:R-:W-:Y:S05]  /*2ba0*/  @!P1 BRA `(.L_x_29) ;  /* 0x0000000000409947 */ /* 0x000fea0003800000 */
[----:B------:R-:W-:-:S13]  /*2bb0*/  ISETP.NE.AND P0, PT, R142, 0x3, PT ;  /* 0x000000038e00780c */ /* 0x000fda0003f05270 */
[----:B------:R-:W-:Y:S05]  /*2bc0*/  @!P0 BRA `(.L_x_30) ;  /* 0x0000000000048947 */ /* 0x000fea0003800000 */
[----:B------:R-:W-:Y:S01]  /*2bd0*/  BPT.TRAP 0x1 ;  /* 0x000000040000795c */ /* 0x000fe20000300000 */
.L_x_30:
[----:B------:R-:W-:Y:S01]  /*2be0*/  UISETP.LT.AND UP0, UPT, UR9, 0x1, UPT ;  /* 0x000000010900788c */ /* 0x000fe2000bf01270 */
[----:B------:R-:W-:-:S03]  /*2bf0*/  ISETP.GT.U32.AND P0, PT, R4, 0x1, PT ;  /* 0x000000010400780c */ /* 0x000fc60003f04070 */
[----:B------:R-:W-:-:S04]  /*2c00*/  USEL UR8, UR9, 0x1, UP0 ;  /* 0x0000000109087887 */ /* 0x000fc80008000000 */
[----:B------:R-:W-:-:S04]  /*2c10*/  UIADD3 UR8, UR5, UR9, -UR8 ;  /* 0x0000000905087290 */ /* 0x000fc8000fffe808 */
[----:B------:R-:W-:-:S04]  /*2c20*/  UIMAD.WIDE.U32 UR6, UR8, -0x33333333, URZ ;  /* 0xcccccccd080678a5 */ /* 0x000fc8000f8e003f */
[----:B------:R-:W-:-:S04]  /*2c30*/  USHF.R.U32.HI UR6, URZ, 0x2, UR7 ;  /* 0x000000023f067899 */ /* 0x000fc80008011607 */
[----:B------:R-:W-:-:S04]  /*2c40*/  UIMAD UR8, UR6, -0x5, UR8 ;  /* 0xfffffffb060878a4 */ /* 0x000fc8000f8e0208 */
[----:B------:R-:W-:-:S04]  /*2c50*/  ULEA UR8, UR8, UR10, 0x3 ;  /* 0x0000000a08087291 */ /* 0x000fc8000f8e183f */
[----:B------:R-:W-:-:S04]  /*2c60*/  UIADD3 UR8, UR8, 0x28, URZ ;  /* 0x0000002808087890 */ /* 0x000fc8000fffe03f */
[----:B------:R-:W-:-:S09]  /*2c70*/  UPRMT UR8, URZ, 0x654, UR8 ;  /* 0x000006543f087896 */ /* 0x000fd20008000008 */
[----:B------:R-:W-:Y:S01]  /*2c80*/  SYNCS.ARRIVE.TRANS64.RED.A1T0 RZ, [UR8], RZ ;  /* 0x000000ffffff79a7 */ /* 0x000fe20008100408 */
[----:B------:R-:W-:Y:S05]  /*2c90*/  @P0 BRA `(.L_x_29) ;  /* 0x0000000000040947 */ /* 0x000fea0003800000 */
[----:B------:R-:W-:Y:S01]  /*2ca0*/  BPT.TRAP 0x1 ;  /* 0x000000040000795c */ /* 0x000fe20000300000 */
.L_x_29:
[----:B------:R-:W0:Y:S01]  /*2cb0*/  LDC R14, c[0x0][0x288] ;  /* 0x0000a200ff0e7b82 */ /* 0x000e220000000800 */
[----:B------:R-:W-:Y:S01]  /*2cc0*/  IMAD.SHL.U32 R33, R7, 0x40, RZ ;  /* 0x0000004007217824 */ /* 0x000fe200078e00ff */
[--C-:B------:R-:W-:Y:S01]  /*2cd0*/  SHF.R.U32.HI R10, RZ, 0x2, R0.reuse ;  /* 0x00000002ff0a7819 */ /* 0x100fe20000011600 */
[----:B------:R-:W-:Y:S01]  /*2ce0*/  UIADD3 UR5, UR9, UR5, URZ ;  /* 0x0000000509057290 */ /* 0x000fe2000fffe03f */
[----:B------:R-:W-:Y:S01]  /*2cf0*/  LOP3.LUT R12, R0, 0x60, RZ, 0xc0, !PT ;  /* 0x00000060000c7812 */ /* 0x000fe200078ec0ff */
[----:B------:R-:W-:Y:S01]  /*2d00*/  IMAD.SHL.U32 R34, R6, 0x100, RZ ;  /* 0x0000010006227824 */ /* 0x000fe200078e00ff */
[----:B------:R-:W-:Y:S01]  /*2d10*/  SHF.R.U32.HI R13, RZ, 0x7, R0 ;  /* 0x00000007ff0d7819 */ /* 0x000fe20000011600 */
[----:B------:R-:W-:Y:S01]  /*2d20*/  UISETP.GT.U32.AND UP0, UPT, UR5, 0x4, UPT ;  /* 0x000000040500788c */ /* 0x000fe2000bf04070 */
[----:B------:R-:W-:Y:S01]  /*2d30*/  LOP3.LUT R11, R10, 0x7, RZ, 0xc0, !PT ;  /* 0x000000070a0b7812 */ /* 0x000fe200078ec0ff */
[C---:B------:R-:W-:Y:S01]  /*2d40*/  IMAD.SHL.U32 R26, R0.reuse, 0x2, RZ ;  /* 0x00000002001a7824 */ /* 0x040fe200078e00ff */
[----:B------:R-:W-:Y:S01]  /*2d50*/  SHF.R.U32.HI R12, RZ, 0x1, R12 ;  /* 0x00000001ff0c7819 */ /* 0x000fe2000001160c */
[----:B------:R-:W-:Y:S01]  /*2d60*/  ULDC UR12, c[0x0][0x284] ;  /* 0x0000a100000c7ab9 */ /* 0x000fe20000000800 */
[----:B------:R-:W-:Y:S01]  /*2d70*/  LOP3.LUT R10, R13, 0x1, RZ, 0xc0, !PT ;  /* 0x000000010d0a7812 */ /* 0x000fe200078ec0ff */
[----:B------:R-:W-:Y:S01]  /*2d80*/  UISETP.LT.U32.AND UP0, UPT, UR9, 0x5, UP0 ;  /* 0x000000050900788c */ /* 0x000fe20008701070 */
[----:B------:R-:W-:Y:S01]  /*2d90*/  IADD3 R15, RZ, -R12, -R11 ;  /* 0x8000000cff0f7210 */ /* 0x000fe20007ffe80b */
[----:B------:R-:W-:Y:S01]  /*2da0*/  UISETP.GE.U32.AND UP1, UPT, UR9, 0x5, UPT ;  /* 0x000000050900788c */ /* 0x000fe2000bf26070 */
[----:B------:R-:W-:Y:S01]  /*2db0*/  LOP3.LUT R13, R0, 0x3, RZ, 0xc0, !PT ;  /* 0x00000003000d7812 */ /* 0x000fe200078ec0ff */
[C---:B------:R-:W-:Y:S01]  /*2dc0*/  IMAD.SHL.U32 R24, R10.reuse, 0x40, RZ ;  /* 0x000000400a187824 */ /* 0x040fe200078e00ff */
[----:B------:R-:W-:Y:S01]  /*2dd0*/  SHF.R.S32.HI R29, RZ, 0x1f, R5 ;  /* 0x0000001fff1d7819 */ /* 0x000fe20000011405 */
[----:B------:R-:W-:Y:S01]  /*2de0*/  UIMAD.WIDE.U32 UR6, UR5, -0x33333333, URZ ;  /* 0xcccccccd050678a5 */ /* 0x000fe2000f8e003f */
[C---:B------:R-:W-:Y:S01]  /*2df0*/  LOP3.LUT R26, R33.reuse, 0x6, R26, 0xf8, !PT ;  /* 0x00000006211a7812 */ /* 0x040fe200078ef81a */
[----:B------:R-:W-:Y:S01]  /*2e00*/  USEL UR8, URZ, 0x1, !UP0 ;  /* 0x000000013f087887 */ /* 0x000fe2000c000000 */
[----:B------:R-:W-:Y:S01]  /*2e10*/  IMAD R15, R10, -0x40, R15 ;  /* 0xffffffc00a0f7824 */ /* 0x000fe200078e020f */
[----:B------:R-:W-:Y:S01]  /*2e20*/  ULDC.64 UR10, c[0x0][0x5d0] ;  /* 0x00017400000a7ab9 */ /* 0x000fe20000000a00 */
[----:B0-----:R-:W-:Y:S01]  /*2e30*/  ISETP.GE.AND P0, PT, R33, R14, PT ;  /* 0x0000000e2100720c */ /* 0x001fe20003f06270 */
[----:B------:R-:W-:Y:S01]  /*2e40*/  IMAD R10, R13, -0x2, R14 ;  /* 0xfffffffe0d0a7824 */ /* 0x000fe200078e020e */
[----:B------:R-:W-:Y:S01]  /*2e50*/  SHF.R.S32.HI R27, RZ, 0x1f, R26 ;  /* 0x0000001fff1b7819 */ /* 0x000fe2000001141a */
[----:B------:R-:W-:Y:S01]  /*2e60*/  IMAD R14, R29, UR10, RZ ;  /* 0x0000000a1d0e7c24 */ /* 0x000fe2000f8e02ff */
[----:B------:R-:W-:Y:S01]  /*2e70*/  ISETP.GE.OR P0, PT, R34, UR12, P0 ;  /* 0x0000000c22007c0c */ /* 0x000fe20008706670 */
[----:B------:R-:W-:Y:S01]  /*2e80*/  USHF.R.U32.HI UR6, URZ, 0x2, UR7 ;  /* 0x000000023f067899 */ /* 0x000fe20008011607 */
[----:B------:R-:W-:Y:S01]  /*2e90*/  LOP3.LUT R35, R24, 0x40, R11, 0xe2, !PT ;  /* 0x0000004018237812 */ /* 0x000fe200078ee20b */
[----:B------:R-:W-:Y:S01]  /*2ea0*/  ULOP3.LUT UR4, UR4, UR8, URZ, 0x3c, !UPT ;  /* 0x0000000804047292 */ /* 0x000fe2000f8e3c3f */
[----:B------:R-:W-:Y:S01]  /*2eb0*/  IMAD.WIDE R24, R6, 0x100, RZ ;  /* 0x0000010006187825 */ /* 0x000fe200078e02ff */
[----:B------:R-:W-:Y:S01]  /*2ec0*/  UIMAD UR5, UR6, -0x5, UR5 ;  /* 0xfffffffb060578a4 */ /* 0x000fe2000f8e0205 */
[----:B------:R-:W-:Y:S01]  /*2ed0*/  IADD3 R34, -R34, UR12, R15 ;  /* 0x0000000c22227c10 */ /* 0x000fe2000fffe10f */
[----:B------:R-:W-:Y:S01]  /*2ee0*/  @UP1 ULOP3.LUT UR4, UR4, 0x1, UR6, 0x78, !UPT ;  /* 0x0000000104041892 */ /* 0x000fe2000f8e7806 */
[C---:B------:R-:W-:Y:S01]  /*2ef0*/  IMAD R11, R5.reuse, UR11, R14 ;  /* 0x0000000b050b7c24 */ /* 0x040fe2000f8e020e */
[----:B------:R-:W-:Y:S01]  /*2f00*/  LOP3.LUT R35, R24, R35, R12, 0xfe, !PT ;  /* 0x0000002318237212 */ /* 0x000fe200078efe0c */
[----:B------:R-:W-:-:S04]  /*2f10*/  IMAD.WIDE.U32 R6, R5, UR10, R26 ;  /* 0x0000000a05067c25 */ /* 0x000fc8000f8e001a */
[----:B------:R-:W-:Y:S02]  /*2f20*/  IMAD.IADD R7, R7, 0x1, R11 ;  /* 0x0000000107077824 */ /* 0x000fe400078e020b */
[----:B------:R-:W-:Y:S02]  /*2f30*/  IMAD.IADD R33, R10, 0x1, -R33 ;  /* 0x000000010a217824 */ /* 0x000fe400078e0a21 */
[----:B------:R-:W-:Y:S01]  /*2f40*/  IMAD.MOV.U32 R32, RZ, RZ, -0x1 ;  /* 0xffffffffff207424 */ /* 0x000fe200078e00ff */
[----:B------:R-:W-:Y:S06]  /*2f50*/  @P0 BRA `(.L_x_31) ;  /* 0x0000004800040947 */ /* 0x000fec0003800000 */
[----:B------:R-:W0:Y:S01]  /*2f60*/  LDC.64 R30, c[0x0][0x5c8] ;  /* 0x00017200ff1e7b82 */ /* 0x000e220000000a00 */
[----:B------:R-:W-:Y:S01]  /*2f70*/  ULDC.64 UR6, c[0x0][0x5c0] ;  /* 0x0001700000067ab9 */ /* 0x000fe20000000a00 */
[----:B------:R-:W-:Y:S01]  /*2f80*/  BSSY B0, `(.L_x_31) ;  /* 0x000047e000007945 */ /* 0x000fe20003800000 */
[-C--:B0-----:R-:W-:Y:S02]  /*2f90*/  IMAD R10, R25, R30.reuse, RZ ;  /* 0x0000001e190a7224 */ /* 0x081fe400078e02ff */
[----:B------:R-:W-:-:S04]  /*2fa0*/  IMAD.WIDE.U32 R6, R35, R30, R6 ;  /* 0x0000001e23067225 */ /* 0x000fc800078e0006 */
[----:B------:R-:W-:Y:S01]  /*2fb0*/  IMAD R13, R35, R31, R10 ;  /* 0x0000001f230d7224 */ /* 0x000fe200078e020a */
[----:B------:R-:W-:Y:S01]  /*2fc0*/  IADD3 R14, P4, R6, UR6, RZ ;  /* 0x00000006060e7c10 */ /* 0x000fe2000ff9e0ff */
[C---:B------:R-:W-:Y:S01]  /*2fd0*/  IMAD.SHL.U32 R11, R30.reuse, 0x80, RZ ;  /* 0x000000801e0b7824 */ /* 0x040fe200078e00ff */
[C---:B------:R-:W-:Y:S01]  /*2fe0*/  LEA R28, P2, R30.reuse, R6, 0x3 ;  /* 0x000000061e1c7211 */ /* 0x040fe200078418ff */
[----:B------:R-:W-:Y:S01]  /*2ff0*/  IMAD.IADD R36, R7, 0x1, R13 ;  /* 0x0000000107247824 */ /* 0x000fe200078e020d */
[----:B------:R-:W-:Y:S02]  /*3000*/  SHF.L.U64.HI R7, R30, 0x7, R31 ;  /* 0x000000071e077819 */ /* 0x000fe4000001021f */
[----:B------:R-:W-:Y:S02]  /*3010*/  IADD3 R10, P1, P0, R6, UR6, R11 ;  /* 0x00000006060a7c10 */ /* 0x000fe4000f83e00b */
[----:B------:R-:W-:Y:S02]  /*3020*/  IADD3.X R15, R36, UR7, RZ, P4, !PT ;  /* 0x00000007240f7c10 */ /* 0x000fe4000a7fe4ff */
[----:B---3-5:R-:W-:-:S02]  /*3030*/  FSETP.NEU.AND P4, PT, R9, RZ, PT ;  /* 0x000000ff0900720b */ /* 0x028fc40003f8d000 */
[----:B------:R-:W-:Y:S02]  /*3040*/  LEA.HI.X R30, R30, R36, R31, 0x3, P2 ;  /* 0x000000241e1e7211 */ /* 0x000fe400010f1c1f */
[C---:B------:R-:W-:Y:S02]  /*3050*/  IADD3 R12, P2, R28.reuse, UR6, RZ ;  /* 0x000000061c0c7c10 */ /* 0x040fe4000ff5e0ff */
[----:B------:R-:W-:Y:S02]  /*3060*/  IADD3 R6, P5, P6, R28, UR6, R11 ;  /* 0x000000061c067c10 */ /* 0x000fe4000febe00b */
[--C-:B------:R-:W-:Y:S02]  /*3070*/  IADD3.X R11, R36, UR7, R7.reuse, P1, P0 ;  /* 0x00000007240b7c10 */ /* 0x100fe40008fe0407 */
[C---:B------:R-:W-:Y:S02]  /*3080*/  IADD3.X R13, R30.reuse, UR7, RZ, P2, !PT ;  /* 0x000000071e0d7c10 */ /* 0x040fe400097fe4ff */
[----:B------:R-:W-:Y:S01]  /*3090*/  IADD3.X R7, R30, UR7, R7, P5, P6 ;  /* 0x000000071e077c10 */ /* 0x000fe2000afec407 */
[----:B------:R-:W-:Y:S06]  /*30a0*/  @!P4 BRA `(.L_x_32) ;  /* 0x00000034009cc947 */ /* 0x000fec0003800000 */
[----:B------:R-:W-:Y:S01]  /*30b0*/  ULDC.64 UR6, c[0x0][0x5b8] ;  /* 0x00016e0000067ab9 */ /* 0x000fe20000000a00 */
[----:B------:R-:W-:Y:S01]  /*30c0*/  ISETP.GE.AND P0, PT, R34, 0x1, PT ;  /* 0x000000012200780c */ /* 0x000fe20003f06270 */
[----:B------:R-:W-:Y:S01]  /*30d0*/  IMAD R28, R29, UR6, RZ ;  /* 0x000000061d1c7c24 */ /* 0x000fe2000f8e02ff */
[----:B------:R-:W-:Y:S01]  /*30e0*/  ULDC.64 UR10, c[0x0][0x5a8] ;  /* 0x00016a00000a7ab9 */ /* 0x000fe20000000a00 */
[----:B------:R-:W-:Y:S01]  /*30f0*/  IMAD.WIDE.U32 R26, R5, UR6, R26 ;  /* 0x00000006051a7c25 */ /* 0x000fe2000f8e001a */
[----:B------:R-:W-:Y:S01]  /*3100*/  ISETP.LT.OR P4, PT, R33, 0x1, !P0 ;  /* 0x000000012100780c */ /* 0x000fe20004781670 */
[----:B------:R-:W-:Y:S02]  /*3110*/  BSSY B1, `(.L_x_33) ;  /* 0x000000c000017945 */ /* 0x000fe40003800000 */
[----:B------:R-:W-:Y:S01]  /*3120*/  IMAD R5, R5, UR7, R28 ;  /* 0x0000000705057c24 */ /* 0x000fe2000f8e021c */
[----:B------:R-:W-:Y:S02]  /*3130*/  ULDC.64 UR6, c[0x0][0x5b0] ;  /* 0x00016c0000067ab9 */ /* 0x000fe40000000a00 */
[----:B------:R-:W-:-:S02]  /*3140*/  IMAD R30, R25, UR6, RZ ;  /* 0x00000006191e7c24 */ /* 0x000fc4000f8e02ff */
[----:B------:R-:W-:Y:S02]  /*3150*/  IMAD.IADD R27, R27, 0x1, R5 ;  /* 0x000000011b1b7824 */ /* 0x000fe400078e0205 */
[C---:B------:R-:W-:Y:S02]  /*3160*/  IMAD R5, R35.reuse, UR7, R30 ;  /* 0x0000000723057c24 */ /* 0x040fe4000f8e021e */
[----:B------:R-:W-:-:S03]  /*3170*/  IMAD.WIDE.U32 R28, R35, UR6, R26 ;  /* 0x00000006231c7c25 */ /* 0x000fc6000f8e001a */
[----:B------:R-:W-:-:S04]  /*3180*/  IADD3 R28, P1, R28, UR10, RZ ;  /* 0x0000000a1c1c7c10 */ /* 0x000fc8000ff3e0ff */
[--C-:B------:R-:W-:Y:S02]  /*3190*/  IADD3.X R29, R29, UR11, R5.reuse, P1, !PT ;  /* 0x0000000b1d1d7c10 */ /* 0x100fe40008ffe405 */
[----:B------:R-:W-:Y:S01]  /*31a0*/  PRMT R5, RZ, 0x7610, R5 ;  /* 0x00007610ff057816 */ /* 0x000fe20000000005 */
[----:B------:R-:W-:Y:S06]  /*31b0*/  @P4 BRA `(.L_x_34) ;  /* 0x0000000000044947 */ /* 0x000fec0003800000 */
[----:B------:R0:W5:Y:S02]  /*31c0*/  LDG.E.U8 R5, desc[UR16][R28.64] ;  /* 0x000000101c057981 */ /* 0x000164000c1e1100 */
.L_x_34:
[----:B------:R-:W-:Y:S05]  /*31d0*/  BSYNC B1 ;  /* 0x0000000000017941 */ /* 0x000fea0003800000 */
.L_x_33:
[----:B-----5:R-:W-:Y:S01]  /*31e0*/  LOP3.LUT R5, R5, 0xff, RZ, 0xc0, !PT ;  /* 0x000000ff05057812 */ /* 0x020fe200078ec0ff */
[----:B------:R-:W-:Y:S01]  /*31f0*/  BSSY B1, `(.L_x_35) ;  /* 0x000000b000017945 */ /* 0x000fe20003800000 */
[----:B------:R-:W-:Y:S02]  /*3200*/  ISETP.LT.OR P2, PT, R33, 0x2, !P0 ;  /* 0x000000022100780c */ /* 0x000fe40004741670 */
[----:B------:R-:W-:-:S05]  /*3210*/  F2FP.F16.E4M3.UNPACK_B R5, R5 ;  /* 0x00000005ff05723e */ /* 0x000fca00020006ff */
[----:B------:R-:W-:Y:S01]  /*3220*/  HADD2.F32 R30, -RZ, R5.H0_H0 ;  /* 0x20000005ff1e7230 */ /* 0x000fe20000004100 */
[----:B------:R-:W-:-:S04]  /*3230*/  PRMT R5, RZ, 0x7610, R5 ;  /* 0x00007610ff057816 */ /* 0x000fc80000000005 */
[----:B------:R-:W-:-:S04]  /*3240*/  FMUL R30, R30, R9 ;  /* 0x000000091e1e7220 */ /* 0x000fc80000400000 */
[----:B--2---:R-:W-:-:S05]  /*3250*/  FFMA R30, R145, R8, R30 ;  /* 0x00000008911e7223 */ /* 0x004fca000000001e */
[----:B------:R-:W-:-:S05]  /*3260*/  F2FP.SATFINITE.E4M3.F32.PACK_AB_MERGE_C R31, RZ, R30, RZ ;  /* 0x0000001eff1f723e */ /* 0x000fca00048070ff */
[----:B------:R1:W-:Y:S01]  /*3270*/  @!P4 STG.E.U8 desc[UR16][R14.64], R31 ;  /* 0x0000001f0e00c986 */ /* 0x0003e2000c101110 */
[----:B------:R-:W-:Y:S05]  /*3280*/  @P2 BRA `(.L_x_36) ;  /* 0x0000000000042947 */ /* 0x000fea0003800000 */
[----:B------:R2:W5:Y:S02]  /*3290*/  LDG.E.U8 R5, desc[UR16][R28.64+0x1] ;  /* 0x000001101c057981 */ /* 0x000564000c1e1100 */
.L_x_36:
[----:B------:R-:W-:Y:S05]  /*32a0*/  BSYNC B1 ;  /* 0x0000000000017941 */ /* 0x000fea0003800000 */
.L_x_35:
[----:B-----5:R-:W-:Y:S01]  /*32b0*/  LOP3.LUT R5, R5, 0xff, RZ, 0xc0, !PT ;  /* 0x000000ff05057812 */ /* 0x020fe200078ec0ff */
[----:B------:R-:W-:Y:S01]  /*32c0*/  BSSY B1, `(.L_x_37) ;  /* 0x0000013000017945 */ /* 0x000fe20003800000 */
[----:B------:R-:W-:Y:S02]  /*32d0*/  IADD3 R37, P1, R35, 0x8, RZ ;  /* 0x0000000823257810 */ /* 0x000fe40007f3e0ff */
[----:B------:R-:W-:-:S03]  /*32e0*/  F2FP.F16.E4M3.UNPACK_B R5, R5 ;  /* 0x00000005ff05723e */ /* 0x000fc600020006ff */
[----:B-1----:R-:W-:Y:S01]  /*32f0*/  IMAD.X R31, RZ, RZ, R25, P1 ;  /* 0x000000ffff1f7224 */ /* 0x002fe200008e0619 */
[----:B------:R-:W-:Y:S01]  /*3300*/  ISETP.GE.AND P1, PT, R34, 0x9, PT ;  /* 0x000000092200780c */ /* 0x000fe20003f26270 */
[----:B------:R-:W-:Y:S02]  /*3310*/  HADD2.F32 R30, -RZ, R5.H0_H0 ;  /* 0x20000005ff1e7230 */ /* 0x000fe40000004100 */
[----:B------:R-:W-:Y:S01]  /*3320*/  IMAD R36, R31, UR6, RZ ;  /* 0x000000061f247c24 */ /* 0x000fe2000f8e02ff */
[----:B------:R-:W-:Y:S02]  /*3330*/  ISETP.LT.OR P5, PT, R33, 0x1, !P1 ;  /* 0x000000012100780c */ /* 0x000fe40004fa1670 */
[----:B------:R-:W-:Y:S01]  /*3340*/  FMUL R5, R30, R9 ;  /* 0x000000091e057220 */ /* 0x000fe20000400000 */
[----:B------:R-:W-:-:S04]  /*3350*/  IMAD.WIDE.U32 R30, R37, UR6, R26 ;  /* 0x00000006251e7c25 */ /* 0x000fc8000f8e001a */
[----:B------:R-:W-:Y:S01]  /*3360*/  FFMA R5, R140, R8, R5 ;  /* 0x000000088c057223 */ /* 0x000fe20000000005 */
[----:B------:R-:W-:Y:S01]  /*3370*/  IMAD R37, R37, UR7, R36 ;  /* 0x0000000725257c24 */ /* 0x000fe2000f8e0224 */
[----:B------:R-:W-:-:S03]  /*3380*/  IADD3 R30, P4, R30, UR10, RZ ;  /* 0x0000000a1e1e7c10 */ /* 0x000fc6000ff9e0ff */
[----:B------:R-:W-:Y:S02]  /*3390*/  F2FP.SATFINITE.E4M3.F32.PACK_AB_MERGE_C R39, RZ, R5, RZ ;  /* 0x00000005ff27723e */ /* 0x000fe400048070ff */
[----:B------:R-:W-:Y:S02]  /*33a0*/  IADD3.X R31, R31, UR11, R37, P4, !PT ;  /* 0x0000000b1f1f7c10 */ /* 0x000fe4000a7fe425 */
[----:B------:R-:W-:Y:S01]  /*33b0*/  PRMT R5, RZ, 0x7610, R5 ;  /* 0x00007610ff057816 */ /* 0x000fe20000000005 */
[----:B------:R1:W-:Y:S01]  /*33c0*/  @!P2 STG.E.U8 desc[UR16][R14.64+0x1], R39 ;  /* 0x000001270e00a986 */ /* 0x0003e2000c101110 */
[----:B------:R-:W-:Y:S05]  /*33d0*/  @P5 BRA `(.L_x_38) ;  /* 0x0000000000045947 */ /* 0x000fea0003800000 */
[----:B------:R3:W5:Y:S02]  /*33e0*/  LDG.E.U8 R5, desc[UR16][R30.64] ;  /* 0x000000101e057981 */ /* 0x000764000c1e1100 */
.L_x_38:
[----:B------:R-:W-:Y:S05]  /*33f0*/  BSYNC B1 ;  /* 0x0000000000017941 */ /* 0x000fea0003800000 */
.L_x_37:
[----:B-----5:R-:W-:Y:S01]  /*3400*/  LOP3.LUT R5, R5, 0xff, RZ, 0xc0, !PT ;  /* 0x000000ff05057812 */ /* 0x020fe200078ec0ff */
[----:B------:R-:W-:Y:S01]  /*3410*/  BSSY B1, `(.L_x_39) ;  /* 0x000000b000017945 */ /* 0x000fe20003800000 */
[----:B------:R-:W-:Y:S02]  /*3420*/  ISETP.LT.OR P2, PT, R33, 0x2, !P1 ;  /* 0x000000022100780c */ /* 0x000fe40004f41670 */
[----:B------:R-:W-:-:S05]  /*3430*/  F2FP.F16.E4M3.UNPACK_B R5, R5 ;  /* 0x00000005ff05723e */ /* 0x000fca00020006ff */
[----:B------:R-:W-:Y:S01]  /*3440*/  HADD2.F32 R36, -RZ, R5.H0_H0 ;  /* 0x20000005ff247230 */ /* 0x000fe20000004100 */
[----:B------:R-:W-:-:S04]  /*3450*/  PRMT R5, RZ, 0x7610, R5 ;  /* 0x00007610ff057816 */ /* 0x000fc80000000005 */
[----:B------:R-:W-:-:S04]  /*3460*/  FMUL R36, R36, R9 ;  /* 0x0000000924247220 */ /* 0x000fc80000400000 */
[----:B------:R-:W-:-:S05]  /*3470*/  FFMA R36, R143, R8, R36 ;  /* 0x000000088f247223 */ /* 0x000fca0000000024 */
[----:B------:R-:W-:-:S05]  /*3480*/  F2FP.SATFINITE.E4M3.F32.PACK_AB_MERGE_C R37, RZ, R36, RZ ;  /* 0x00000024ff25723e */ /* 0x000fca00048070ff */
[----:B------:R4:W-:Y:S01]  /*3490*/  @!P5 STG.E.U8 desc[UR16][R12.64], R37 ;  /* 0x000000250c00d986 */ /* 0x0009e2000c101110 */
[----:B------:R-:W-:Y:S05]  /*34a0*/  @P2 BRA `(.L_x_40) ;  /* 0x0000000000042947 */ /* 0x000fea0003800000 */
[----:B------:R0:W5:Y:S02]  /*34b0*/  LDG.E.U8 R5, desc[UR16][R30.64+0x1] ;  /* 0x000001101e057981 */ /* 0x000164000c1e1100 */
.L_x_40:
[----:B------:R-:W-:Y:S05]  /*34c0*/  BSYNC B1 ;  /* 0x0000000000017941 */ /* 0x000fea0003800000 */
.L_x_39:
[----:B-----5:R-:W-:Y:S01]  /*34d0*/  LOP3.LUT R5, R5, 0xff, RZ, 0xc0, !PT ;  /* 0x000000ff05057812 */ /* 0x020fe200078ec0ff */
[----:B------:R-:W-:Y:S01]  /*34e0*/  BSSY B1, `(.L_x_41) ;  /* 0x000000b000017945 */ /* 0x000fe20003800000 */
[----:B------:R-:W-:Y:S02]  /*34f0*/  ISETP.LT.OR P4, PT, R33, 0x9, !P0 ;  /* 0x000000092100780c */ /* 0x000fe40004781670 */
[----:B------:R-:W-:-:S05]  /*3500*/  F2FP.F16.E4M3.UNPACK_B R5, R5 ;  /* 0x00000005ff05723e */ /* 0x000fca00020006ff */
[----:B------:R-:W-:-:S05]  /*3510*/  HADD2.F32 R36, -RZ, R5.H0_H0 ;  /* 0x20000005ff247230 */ /* 0x000fca0000004100 */
[----:B------:R-:W-:-:S04]  /*3520*/  FMUL R5, R36, R9 ;  /* 0x0000000924057220 */ /* 0x000fc80000400000 */
[----:B------:R-:W-:-:S05]  /*3530*/  FFMA R5, R138, R8, R5 ;  /* 0x000000088a057223 */ /* 0x000fca0000000005 */
[----:B----4-:R-:W-:Y:S02]  /*3540*/  F2FP.SATFINITE.E4M3.F32.PACK_AB_MERGE_C R37, RZ, R5, RZ ;  /* 0x00000005ff25723e */ /* 0x010fe400048070ff */
[----:B------:R-:W-:-:S03]  /*3550*/  PRMT R5, RZ, 0x7610, R5 ;  /* 0x00007610ff057816 */ /* 0x000fc60000000005 */
[----:B------:R4:W-:Y:S01]  /*3560*/  @!P2 STG.E.U8 desc[UR16][R12.64+0x1], R37 ;  /* 0x000001250c00a986 */ /* 0x0009e2000c101110 */
[----:B------:R-:W-:Y:S05]  /*3570*/  @P4 BRA `(.L_x_42) ;  /* 0x0000000000044947 */ /* 0x000fea0003800000 */
[----:B------:R0:W5:Y:S02]  /*3580*/  LDG.E.U8 R5, desc[UR16][R28.64+0x8] ;  /* 0x000008101c057981 */ /* 0x000164000c1e1100 */
.L_x_42:
[----:B------:R-:W-:Y:S05]  /*3590*/  BSYNC B1 ;  /* 0x0000000000017941 */ /* 0x000fea0003800000 */
.L_x_41:
        /* <DEDUP_REMOVED lines=8> */
[----:B----4-:R-:W-:-:S05]  /*3620*/  F2FP.SATFINITE.E4M3.F32.PACK_AB_MERGE_C R37, RZ, R36, RZ ;  /* 0x00000024ff25723e */ /* 0x010fca00048070ff */
[----:B------:R4:W-:Y:S01]  /*3630*/  @!P4 STG.E.U8 desc[UR16][R14.64+0x8], R37 ;  /* 0x000008250e00c986 */ /* 0x0009e2000c101110 */
[----:B------:R-:W-:Y:S05]  /*3640*/  @P2 BRA `(.L_x_44) ;  /* 0x0000000000042947 */ /* 0x000fea0003800000 */
[----:B------:R0:W5:Y:S02]  /*3650*/  LDG.E.U8 R5, desc[UR16][R28.64+0x9] ;  /* 0x000009101c057981 */ /* 0x000164000c1e1100 */
.L_x_44:
[----:B------:R-:W-:Y:S05]  /*3660*/  BSYNC B1 ;  /* 0x0000000000017941 */ /* 0x000fea0003800000 */
.L_x_43:
        /* <DEDUP_REMOVED lines=12> */
.L_x_46:
[----:B------:R-:W-:Y:S05]  /*3730*/  BSYNC B1 ;  /* 0x0000000000017941 */ /* 0x000fea0003800000 */
.L_x_45:
        /* <DEDUP_REMOVED lines=12> */
.L_x_48:
[----:B------:R-:W-:Y:S05]  /*3800*/  BSYNC B1 ;  /* 0x0000000000017941 */ /* 0x000fea0003800000 */
.L_x_47:
        /* <DEDUP_REMOVED lines=12> */
.L_x_50:
[----:B------:R-:W-:Y:S05]  /*38d0*/  BSYNC B1 ;  /* 0x0000000000017941 */ /* 0x000fea0003800000 */
.L_x_49:
        /* <DEDUP_REMOVED lines=12> */
.L_x_52:
[----:B------:R-:W-:Y:S05]  /*39a0*/  BSYNC B1 ;  /* 0x0000000000017941 */ /* 0x000fea0003800000 */
.L_x_51:
        /* <DEDUP_REMOVED lines=12> */
.L_x_54:
[----:B------:R-:W-:Y:S05]  /*3a70*/  BSYNC B1 ;  /* 0x0000000000017941 */ /* 0x000fea0003800000 */
.L_x_53:
        /* <DEDUP_REMOVED lines=12> */
.L_x_56:
[----:B------:R-:W-:Y:S05]  /*3b40*/  BSYNC B1 ;  /* 0x0000000000017941 */ /* 0x000fea0003800000 */
.L_x_55:
        /* <DEDUP_REMOVED lines=12> */
.L_x_58:
[----:B------:R-:W-:Y:S05]  /*3c10*/  BSYNC B1 ;  /* 0x0000000000017941 */ /* 0x000fea0003800000 */
.L_x_57:
        /* <DEDUP_REMOVED lines=12> */
.L_x_60:
[----:B------:R-:W-:Y:S05]  /*3ce0*/  BSYNC B1 ;  /* 0x0000000000017941 */ /* 0x000fea0003800000 */
.L_x_59:
        /* <DEDUP_REMOVED lines=12> */
.L_x_62:
[----:B------:R-:W-:Y:S05]  /*3db0*/  BSYNC B1 ;  /* 0x0000000000017941 */ /* 0x000fea0003800000 */
.L_x_61:
        /* <DEDUP_REMOVED lines=12> */
.L_x_64:
[----:B------:R-:W-:Y:S05]  /*3e80*/  BSYNC B1 ;  /* 0x0000000000017941 */ /* 0x000fea0003800000 */
.L_x_63:
        /* <DEDUP_REMOVED lines=12> */
.L_x_66:
[----:B------:R-:W-:Y:S05]  /*3f50*/  BSYNC B1 ;  /* 0x0000000000017941 */ /* 0x000fea0003800000 */
.L_x_65:
        /* <DEDUP_REMOVED lines=12> */
.L_x_68:
[----:B------:R-:W-:Y:S05]  /*4020*/  BSYNC B1 ;  /* 0x0000000000017941 */ /* 0x000fea0003800000 */
.L_x_67:
        /* <DEDUP_REMOVED lines=12> */
.L_x_70:
[----:B------:R-:W-:Y:S05]  /*40f0*/  BSYNC B1 ;  /* 0x0000000000017941 */ /* 0x000fea0003800000 */
.L_x_69:
        /* <DEDUP_REMOVED lines=12> */
.L_x_72:
[----:B------:R-:W-:Y:S05]  /*41c0*/  BSYNC B1 ;  /* 0x0000000000017941 */ /* 0x000fea0003800000 */
.L_x_71:
        /* <DEDUP_REMOVED lines=12> */
.L_x_74:
[----:B------:R-:W-:Y:S05]  /*4290*/  BSYNC B1 ;  /* 0x0000000000017941 */ /* 0x000fea0003800000 */
.L_x_73:
        /* <DEDUP_REMOVED lines=12> */
.L_x_76:
[----:B------:R-:W-:Y:S05]  /*4360*/  BSYNC B1 ;  /* 0x0000000000017941 */ /* 0x000fea0003800000 */
.L_x_75:
        /* <DEDUP_REMOVED lines=12> */
.L_x_78:
[----:B------:R-:W-:Y:S05]  /*4430*/  BSYNC B1 ;  /* 0x0000000000017941 */ /* 0x000fea0003800000 */
.L_x_77:
        /* <DEDUP_REMOVED lines=12> */
.L_x_80:
[----:B------:R-:W-:Y:S05]  /*4500*/  BSYNC B1 ;  /* 0x0000000000017941 */ /* 0x000fea0003800000 */
.L_x_79:
        /* <DEDUP_REMOVED lines=12> */
.L_x_82:
[----:B------:R-:W-:Y:S05]  /*45d0*/  BSYNC B1 ;  /* 0x0000000000017941 */ /* 0x000fea0003800000 */
.L_x_81:
        /* <DEDUP_REMOVED lines=12> */
.L_x_84:
[----:B------:R-:W-:Y:S05]  /*46a0*/  BSYNC B1 ;  /* 0x0000000000017941 */ /* 0x000fea0003800000 */
.L_x_83:
        /* <DEDUP_REMOVED lines=12> */
.L_x_86:
[----:B------:R-:W-:Y:S05]  /*4770*/  BSYNC B1 ;  /* 0x0000000000017941 */ /* 0x000fea0003800000 */
.L_x_85:
        /* <DEDUP_REMOVED lines=12> */
.L_x_88:
[----:B------:R-:W-:Y:S05]  /*4840*/  BSYNC B1 ;  /* 0x0000000000017941 */ /* 0x000fea0003800000 */
.L_x_87:
        /* <DEDUP_REMOVED lines=12> */
.L_x_90:
[----:B------:R-:W-:Y:S05]  /*4910*/  BSYNC B1 ;  /* 0x0000000000017941 */ /* 0x000fea0003800000 */
.L_x_89:
        /* <DEDUP_REMOVED lines=12> */
.L_x_92:
[----:B------:R-:W-:Y:S05]  /*49e0*/  BSYNC B1 ;  /* 0x0000000000017941 */ /* 0x000fea0003800000 */
.L_x_91:
[----:B-----5:R-:W-:Y:S01]  /*49f0*/  LOP3.LUT R5, R5, 0xff, RZ, 0xc0, !PT ;  /* 0x000000ff05057812 */ /* 0x020fe200078ec0ff */
[----:B------:R-:W-:Y:S01]  /*4a00*/  BSSY B1, `(.L_x_93) ;  /* 0x000000b000017945 */ /* 0x000fe20003800000 */
[----:B------:R-:W-:Y:S02]  /*4a10*/  ISETP.LT.OR P2, PT, R33, 0x39, !P1 ;  /* 0x000000392100780c */ /* 0x000fe40004f41670 */
[----:B------:R-:W-:-:S05]  /*4a20*/  F2FP.F16.E4M3.UNPACK_B R5, R5 ;  /* 0x00000005ff05723e */ /* 0x000fca00020006ff */
[----:B0-2---:R-:W-:-:S05]  /*4a30*/  HADD2.F32 R28, -RZ, R5.H0_H0 ;  /* 0x20000005ff1c7230 */ /* 0x005fca0000004100 */
[----:B------:R-:W-:-:S04]  /*4a40*/  FMUL R5, R28, R9 ;  /* 0x000000091c057220 */ /* 0x000fc80000400000 */
[----:B------:R-:W-:-:S05]  /*4a50*/  FFMA R5, R112, R8, R5 ;  /* 0x0000000870057223 */ /* 0x000fca0000000005 */
[----:B------:R-:W-:Y:S02]  /*4a60*/  F2FP.SATFINITE.E4M3.F32.PACK_AB_MERGE_C R29, RZ, R5, RZ ;  /* 0x00000005ff1d723e */ /* 0x000fe400048070ff */
[----:B------:R-:W-:-:S03]  /*4a70*/  PRMT R5, RZ, 0x7610, R5 ;  /* 0x00007610ff057816 */ /* 0x000fc60000000005 */
[----:B------:R0:W-:Y:S01]  /*4a80*/  @!P0 STG.E.U8 desc[UR16][R14.64+0x39], R29 ;  /* 0x0000391d0e008986 */ /* 0x0001e2000c101110 */
[----:B------:R-:W-:Y:S05]  /*4a90*/  @P2 BRA `(.L_x_94) ;  /* 0x0000000000042947 */ /* 0x000fea0003800000 */
[----:B------:R2:W5:Y:S02]  /*4aa0*/  LDG.E.U8 R5, desc[UR16][R30.64+0x38] ;  /* 0x000038101e057981 */ /* 0x000564000c1e1100 */
.L_x_94:
[----:B------:R-:W-:Y:S05]  /*4ab0*/  BSYNC B1 ;  /* 0x0000000000017941 */ /* 0x000fea0003800000 */
.L_x_93:
[----:B-----5:R-:W-:Y:S01]  /*4ac0*/  LOP3.LUT R5, R5, 0xff, RZ, 0xc0, !PT ;  /* 0x000000ff05057812 */ /* 0x020fe200078ec0ff */
[----:B------:R-:W-:Y:S01]  /*4ad0*/  BSSY B1, `(.L_x_95) ;  /* 0x000000b000017945 */ /* 0x000fe20003800000 */
[----:B------:R-:W-:Y:S02]  /*4ae0*/  ISETP.LT.OR P1, PT, R33, 0x3a, !P1 ;  /* 0x0000003a2100780c */ /* 0x000fe40004f21670 */
[----:B------:R-:W-:-:S05]  /*4af0*/  F2FP.F16.E4M3.UNPACK_B R5, R5 ;  /* 0x00000005ff05723e */ /* 0x000fca00020006ff */
[----:B01--4-:R-:W-:Y:S01]  /*4b00*/  HADD2.F32 R14, -RZ, R5.H0_H0 ;  /* 0x20000005ff0e7230 */ /* 0x013fe20000004100 */
[----:B------:R-:W-:-:S04]  /*4b10*/  PRMT R5, RZ, 0x7610, R5 ;  /* 0x00007610ff057816 */ /* 0x000fc80000000005 */
[----:B------:R-:W-:-:S04]  /*4b20*/  FMUL R14, R14, R9 ;  /* 0x000000090e0e7220 */ /* 0x000fc80000400000 */
[----:B------:R-:W-:-:S05]  /*4b30*/  FFMA R14, R115, R8, R14 ;  /* 0x00000008730e7223 */ /* 0x000fca000000000e */
[----:B------:R-:W-:-:S05]  /*4b40*/  F2FP.SATFINITE.E4M3.F32.PACK_AB_MERGE_C R15, RZ, R14, RZ ;  /* 0x0000000eff0f723e */ /* 0x000fca00048070ff */
[----:B------:R0:W-:Y:S01]  /*4b50*/  @!P2 STG.E.U8 desc[UR16][R12.64+0x38], R15 ;  /* 0x0000380f0c00a986 */ /* 0x0001e2000c101110 */
[----:B------:R-:W-:Y:S05]  /*4b60*/  @P1 BRA `(.L_x_96) ;  /* 0x0000000000041947 */ /* 0x000fea0003800000 */
[----:B------:R1:W5:Y:S02]  /*4b70*/  LDG.E.U8 R5, desc[UR16][R30.64+0x39] ;  /* 0x000039101e057981 */ /* 0x000364000c1e1100 */
.L_x_96:
[----:B------:R-:W-:Y:S05]  /*4b80*/  BSYNC B1 ;  /* 0x0000000000017941 */ /* 0x000fea0003800000 */
.L_x_95:
[----:B-----5:R-:W-:Y:S01]  /*4b90*/  LOP3.LUT R5, R5, 0xff, RZ, 0xc0, !PT ;  /* 0x000000ff05057812 */ /* 0x020fe200078ec0ff */
[----:B------:R-:W-:Y:S01]  /*4ba0*/  BSSY B1, `(.L_x_97) ;  /* 0x0000013000017945 */ /* 0x000fe20003800000 */
[----:B------:R-:W-:Y:S02]  /*4bb0*/  IADD3 R29, P0, R35, 0x80, RZ ;  /* 0x00000080231d7810 */ /* 0x000fe40007f1e0ff */
[----:B------:R-:W-:-:S03]  /*4bc0*/  F2FP.F16.E4M3.UNPACK_B R5, R5 ;  /* 0x00000005ff05723e */ /* 0x000fc600020006ff */
[----:B0-----:R-:W-:Y:S01]  /*4bd0*/  IMAD.X R15, RZ, RZ, R25, P0 ;  /* 0x000000ffff0f7224 */ /* 0x001fe200000e0619 */
        /* <DEDUP_REMOVED lines=9> */
[----:B-123--:R-:W-:Y:S02]  /*4c70*/  F2FP.SATFINITE.E4M3.F32.PACK_AB_MERGE_C R31, RZ, R5, RZ ;  /* 0x00000005ff1f723e */ /* 0x00efe400048070ff */
[----:B------:R-:W-:Y:S02]  /*4c80*/  IADD3.X R15, R15, UR11, R29, P2, !PT ;  /* 0x0000000b0f0f7c10 */ /* 0x000fe400097fe41d */
[----:B------:R-:W-:Y:S01]  /*4c90*/  PRMT R5, RZ, 0x7610, R5 ;  /* 0x00007610ff057816 */ /* 0x000fe20000000005 */
[----:B------:R0:W-:Y:S01]  /*4ca0*/  @!P1 STG.E.U8 desc[UR16][R12.64+0x39], R31 ;  /* 0x0000391f0c009986 */ /* 0x0001e2000c101110 */
[----:B------:R-:W-:Y:S05]  /*4cb0*/  @P4 BRA `(.L_x_98) ;  /* 0x0000000000044947 */ /* 0x000fea0003800000 */
[----:B------:R1:W5:Y:S02]  /*4cc0*/  LDG.E.U8 R5, desc[UR16][R14.64] ;  /* 0x000000100e057981 */ /* 0x000364000c1e1100 */
.L_x_98:
[----:B------:R-:W-:Y:S05]  /*4cd0*/  BSYNC B1 ;  /* 0x0000000000017941 */ /* 0x000fea0003800000 */
.L_x_97:
[----:B-----5:R-:W-:Y:S01]  /*4ce0*/  LOP3.LUT R5, R5, 0xff, RZ, 0xc0, !PT ;  /* 0x000000ff05057812 */ /* 0x020fe200078ec0ff */
[----:B------:R-:W-:Y:S01]  /*4cf0*/  BSSY B1, `(.L_x_99) ;  /* 0x000000b000017945 */ /* 0x000fe20003800000 */
[----:B------:R-:W-:Y:S02]  /*4d00*/  ISETP.LT.OR P2, PT, R33, 0x2, !P0 ;  /* 0x000000022100780c */ /* 0x000fe40004741670 */
[----:B------:R-:W-:-:S05]  /*4d10*/  F2FP.F16.E4M3.UNPACK_B R5, R5 ;  /* 0x00000005ff05723e */ /* 0x000fca00020006ff */
[----:B0-----:R-:W-:Y:S01]  /*4d20*/  HADD2.F32 R12, -RZ, R5.H0_H0 ;  /* 0x20000005ff0c7230 */ /* 0x001fe20000004100 */
[----:B------:R-:W-:-:S04]  /*4d30*/  PRMT R5, RZ, 0x7610, R5 ;  /* 0x00007610ff057816 */ /* 0x000fc80000000005 */
[----:B------:R-:W-:-:S04]  /*4d40*/  FMUL R12, R12, R9 ;  /* 0x000000090c0c7220 */ /* 0x000fc80000400000 */
[----:B------:R-:W-:-:S05]  /*4d50*/  FFMA R12, R113, R8, R12 ;  /* 0x00000008710c7223 */ /* 0x000fca000000000c */
[----:B------:R-:W-:-:S05]  /*4d60*/  F2FP.SATFINITE.E4M3.F32.PACK_AB_MERGE_C R13, RZ, R12, RZ ;  /* 0x0000000cff0d723e */ /* 0x000fca00048070ff */
[----:B------:R0:W-:Y:S01]  /*4d70*/  @!P4 STG.E.U8 desc[UR16][R10.64], R13 ;  /* 0x0000000d0a00c986 */ /* 0x0001e2000c101110 */
[----:B------:R-:W-:Y:S05]  /*4d80*/  @P2 BRA `(.L_x_100) ;  /* 0x0000000000042947 */ /* 0x000fea0003800000 */
[----:B------:R2:W5:Y:S02]  /*4d90*/  LDG.E.U8 R5, desc[UR16][R14.64+0x1] ;  /* 0x000001100e057981 */ /* 0x000564000c1e1100 */
.L_x_100:
[----:B------:R-:W-:Y:S05]  /*4da0*/  BSYNC B1 ;  /* 0x0000000000017941 */ /* 0x000fea0003800000 */
.L_x_99:
[----:B-----5:R-:W-:Y:S01]  /*4db0*/  LOP3.LUT R5, R5, 0xff, RZ, 0xc0, !PT ;  /* 0x000000ff05057812 */ /* 0x020fe200078ec0ff */
[----:B------:R-:W-:Y:S01]  /*4dc0*/  BSSY B1, `(.L_x_101) ;  /* 0x0000013000017945 */ /* 0x000fe20003800000 */
[----:B------:R-:W-:Y:S02]  /*4dd0*/  IADD3 R35, P1, R35, 0x88, RZ ;  /* 0x0000008823237810 */ /* 0x000fe40007f3e0ff */
[----:B------:R-:W-:-:S03]  /*4de0*/  F2FP.F16.E4M3.UNPACK_B R5, R5 ;  /* 0x00000005ff05723e */ /* 0x000fc600020006ff */
[----:B------:R-:W-:Y:S01]  /*4df0*/  IMAD.X R24, RZ, RZ, R25, P1 ;  /* 0x000000ffff187224 */ /* 0x000fe200008e0619 */
[----:B------:R-:W-:Y:S01]  /*4e00*/  ISETP.GE.AND P1, PT, R34, 0x89, PT ;  /* 0x000000892200780c */ /* 0x000fe20003f26270 */
[----:B------:R-:W-:Y:S02]  /*4e10*/  HADD2.F32 R12, -RZ, R5.H0_H0 ;  /* 0x20000005ff0c7230 */ /* 0x000fe40000004100 */
[----:B------:R-:W-:Y:S01]  /*4e20*/  IMAD R24, R24, UR6, RZ ;  /* 0x0000000618187c24 */ /* 0x000fe2000f8e02ff */
[----:B------:R-:W-:Y:S01]  /*4e30*/  ISETP.LT.OR P5, PT, R33, 0x1, !P1 ;  /* 0x000000012100780c */ /* 0x000fe20004fa1670 */
[----:B------:R-:W-:-:S04]  /*4e40*/  IMAD.WIDE.U32 R26, R35, UR6, R26 ;  /* 0x00000006231a7c25 */ /* 0x000fc8000f8e001a */
[----:B------:R-:W-:Y:S01]  /*4e50*/  FMUL R5, R12, R9 ;  /* 0x000000090c057220 */ /* 0x000fe20000400000 */
[----:B------:R-:W-:-:S03]  /*4e60*/  IMAD R35, R35, UR7, R24 ;  /* 0x0000000723237c24 */ /* 0x000fc6000f8e0218 */
[----:B------:R-:W-:Y:S01]  /*4e70*/  FFMA R5, R108, R8, R5 ;  /* 0x000000086c057223 */ /* 0x000fe20000000005 */
[----:B------:R-:W-:-:S04]  /*4e80*/  IADD3 R12, P4, R26, UR10, RZ ;  /* 0x0000000a1a0c7c10 */ /* 0x000fc8000ff9e0ff */
[----:B------:R-:W-:Y:S02]  /*4e90*/  F2FP.SATFINITE.E4M3.F32.PACK_AB_MERGE_C R25, RZ, R5, RZ ;  /* 0x00000005ff19723e */ /* 0x000fe400048070ff */
[----:B0-----:R-:W-:Y:S02]  /*4ea0*/  IADD3.X R13, R27, UR11, R35, P4, !PT ;  /* 0x0000000b1b0d7c10 */ /* 0x001fe4000a7fe423 */
[----:B------:R-:W-:Y:S01]  /*4eb0*/  PRMT R5, RZ, 0x7610, R5 ;  /* 0x00007610ff057816 */ /* 0x000fe20000000005 */
[----:B------:R0:W-:Y:S01]  /*4ec0*/  @!P2 STG.E.U8 desc[UR16][R10.64+0x1], R25 ;  /* 0x000001190a00a986 */ /* 0x0001e2000c101110 */
[----:B------:R-:W-:Y:S05]  /*4ed0*/  @P5 BRA `(.L_x_102) ;  /* 0x0000000000045947 */ /* 0x000fea0003800000 */
[----:B------:R3:W5:Y:S02]  /*4ee0*/  LDG.E.U8 R5, desc[UR16][R12.64] ;  /* 0x000000100c057981 */ /* 0x000764000c1e1100 */
.L_x_102:
[----:B------:R-:W-:Y:S05]  /*4ef0*/  BSYNC B1 ;  /* 0x0000000000017941 */ /* 0x000fea0003800000 */
.L_x_101:
        /* <DEDUP_REMOVED lines=8> */
[----:B0-----:R-:W-:-:S05]  /*4f80*/  F2FP.SATFINITE.E4M3.F32.PACK_AB_MERGE_C R25, RZ, R24, RZ ;  /* 0x00000018ff19723e */ /* 0x001fca00048070ff */
[----:B------:R0:W-:Y:S01]  /*4f90*/  @!P5 STG.E.U8 desc[UR16][R6.64], R25 ;  /* 0x000000190600d986 */ /* 0x0001e2000c101110 */
[----:B------:R-:W-:Y:S05]  /*4fa0*/  @P2 BRA `(.L_x_104) ;  /* 0x0000000000042947 */ /* 0x000fea0003800000 */
[----:B------:R4:W5:Y:S02]  /*4fb0*/  LDG.E.U8 R5, desc[UR16][R12.64+0x1] ;  /* 0x000001100c057981 */ /* 0x000964000c1e1100 */
.L_x_104:
[----:B------:R-:W-:Y:S05]  /*4fc0*/  BSYNC B1 ;  /* 0x0000000000017941 */ /* 0x000fea0003800000 */
.L_x_103:
[----:B-----5:R-:W-:Y:S01]  /*4fd0*/  LOP3.LUT R5, R5, 0xff, RZ, 0xc0, !PT ;  /* 0x000000ff05057812 */ /* 0x020fe200078ec0ff */
[----:B------:R-:W-:Y:S01]  /*4fe0*/  BSSY B1, `(.L_x_105) ;  /* 0x000000b000017945 */ /* 0x000fe20003800000 */
[----:B------:R-:W-:Y:S02]  /*4ff0*/  ISETP.LT.OR P4, PT, R33, 0x9, !P0 ;  /* 0x000000092100780c */ /* 0x000fe40004781670 */
[----:B------:R-:W-:-:S05]  /*5000*/  F2FP.F16.E4M3.UNPACK_B R5, R5 ;  /* 0x00000005ff05723e */ /* 0x000fca00020006ff */
[----:B------:R-:W-:-:S05]  /*5010*/  HADD2.F32 R24, -RZ, R5.H0_H0 ;  /* 0x20000005ff187230 */ /* 0x000fca0000004100 */
[----:B------:R-:W-:-:S04]  /*5020*/  FMUL R5, R24, R9 ;  /* 0x0000000918057220 */ /* 0x000fc80000400000 */
[----:B------:R-:W-:-:S05]  /*5030*/  FFMA R5, R106, R8, R5 ;  /* 0x000000086a057223 */ /* 0x000fca0000000005 */
[----:B0-----:R-:W-:Y:S02]  /*5040*/  F2FP.SATFINITE.E4M3.F32.PACK_AB_MERGE_C R25, RZ, R5, RZ ;  /* 0x00000005ff19723e */ /* 0x001fe400048070ff */
[----:B------:R-:W-:-:S03]  /*5050*/  PRMT R5, RZ, 0x7610, R5 ;  /* 0x00007610ff057816 */ /* 0x000fc60000000005 */
[----:B------:R0:W-:Y:S01]  /*5060*/  @!P2 STG.E.U8 desc[UR16][R6.64+0x1], R25 ;  /* 0x000001190600a986 */ /* 0x0001e2000c101110 */
[----:B------:R-:W-:Y:S05]  /*5070*/  @P4 BRA `(.L_x_106) ;  /* 0x0000000000044947 */ /* 0x000fea0003800000 */
[----:B------:R0:W5:Y:S02]  /*5080*/  LDG.E.U8 R5, desc[UR16][R14.64+0x8] ;  /* 0x000008100e057981 */ /* 0x000164000c1e1100 */
.L_x_106:
[----:B------:R-:W-:Y:S05]  /*5090*/  BSYNC B1 ;  /* 0x0000000000017941 */ /* 0x000fea0003800000 */
.L_x_105:
        /* <DEDUP_REMOVED lines=12> */
.L_x_108:
[----:B------:R-:W-:Y:S05]  /*5160*/  BSYNC B1 ;  /* 0x0000000000017941 */ /* 0x000fea0003800000 */
.L_x_107:
        /* <DEDUP_REMOVED lines=12> */
.L_x_110:
[----:B------:R-:W-:Y:S05]  /*5230*/  BSYNC B1 ;  /* 0x0000000000017941 */ /* 0x000fea0003800000 */
.L_x_109:
        /* <DEDUP_REMOVED lines=12> */
.L_x_112:
[----:B------:R-:W-:Y:S05]  /*5300*/  BSYNC B1 ;  /* 0x0000000000017941 */ /* 0x000fea0003800000 */
.L_x_111:
        /* <DEDUP_REMOVED lines=12> */
.L_x_114:
[----:B------:R-:W-:Y:S05]  /*53d0*/  BSYNC B1 ;  /* 0x0000000000017941 */ /* 0x000fea0003800000 */
.L_x_113:
        /* <DEDUP_REMOVED lines=12> */
.L_x_116:
[----:B------:R-:W-:Y:S05]  /*54a0*/  BSYNC B1 ;  /* 0x0000000000017941 */ /* 0x000fea0003800000 */
.L_x_115:
        /* <DEDUP_REMOVED lines=12> */
.L_x_118:
[----:B------:R-:W-:Y:S05]  /*5570*/  BSYNC B1 ;  /* 0x0000000000017941 */ /* 0x000fea0003800000 */
.L_x_117:
        /* <DEDUP_REMOVED lines=12> */
.L_x_120:
[----:B------:R-:W-:Y:S05]  /*5640*/  BSYNC B1 ;  /* 0x0000000000017941 */ /* 0x000fea0003800000 */
.L_x_119:
        /* <DEDUP_REMOVED lines=12> */
.L_x_122:
[----:B------:R-:W-:Y:S05]  /*5710*/  BSYNC B1 ;  /* 0x0000000000017941 */ /* 0x000fea0003800000 */
.L_x_121:
        /* <DEDUP_REMOVED lines=12> */
.L_x_124:
[----:B------:R-:W-:Y:S05]  /*57e0*/  BSYNC B1 ;  /* 0x0000000000017941 */ /* 0x000fea0003800000 */
.L_x_123:
        /* <DEDUP_REMOVED lines=12> */
.L_x_126:
[----:B------:R-:W-:Y:S05]  /*58b0*/  BSYNC B1 ;  /* 0x0000000000017941 */ /* 0x000fea0003800000 */
.L_x_125:
        /* <DEDUP_REMOVED lines=12> */
.L_x_128:
[----:B------:R-:W-:Y:S05]  /*5980*/  BSYNC B1 ;  /* 0x0000000000017941 */ /* 0x000fea0003800000 */
.L_x_127:
        /* <DEDUP_REMOVED lines=12> */
.L_x_130:
[----:B------:R-:W-:Y:S05]  /*5a50*/  BSYNC B1 ;  /* 0x0000000000017941 */ /* 0x000fea0003800000 */
.L_x_129:
        /* <DEDUP_REMOVED lines=12> */
.L_x_132:
[----:B------:R-:W-:Y:S05]  /*5b20*/  BSYNC B1 ;  /* 0x0000000000017941 */ /* 0x000fea0003800000 */
.L_x_131:
        /* <DEDUP_REMOVED lines=12> */
.L_x_134:
[----:B------:R-:W-:Y:S05]  /*5bf0*/  BSYNC B1 ;  /* 0x0000000000017941 */ /* 0x000fea0003800000 */
.L_x_133:
        /* <DEDUP_REMOVED lines=12> */
.L_x_136:
[----:B------:R-:W-:Y:S05]  /*5cc0*/  BSYNC B1 ;  /* 0x0000000000017941 */ /* 0x000fea0003800000 */
.L_x_135:
        /* <DEDUP_REMOVED lines=12> */
.L_x_138:
[----:B------:R-:W-:Y:S05]  /*5d90*/  BSYNC B1 ;  /* 0x0000000000017941 */ /* 0x000fea0003800000 */
.L_x_137:
        /* <DEDUP_REMOVED lines=12> */
.L_x_140:
[----:B------:R-:W-:Y:S05]  /*5e60*/  BSYNC B1 ;  /* 0x0000000000017941 */ /* 0x000fea0003800000 */
.L_x_139:
        /* <DEDUP_REMOVED lines=12> */
.L_x_142:
[----:B------:R-:W-:Y:S05]  /*5f30*/  BSYNC B1 ;  /* 0x0000000000017941 */ /* 0x000fea0003800000 */
.L_x_141:
        /* <DEDUP_REMOVED lines=12> */
.L_x_144:
[----:B------:R-:W-:Y:S05]  /*6000*/  BSYNC B1 ;  /* 0x0000000000017941 */ /* 0x000fea0003800000 */
.L_x_143:
        /* <DEDUP_REMOVED lines=12> */
.L_x_146:
[----:B------:R-:W-:Y:S05]  /*60d0*/  BSYNC B1 ;  /* 0x0000000000017941 */ /* 0x000fea0003800000 */
.L_x_145:
        /* <DEDUP_REMOVED lines=12> */
.L_x_148:
[----:B------:R-:W-:Y:S05]  /*61a0*/  BSYNC B1 ;  /* 0x0000000000017941 */ /* 0x000fea0003800000 */
.L_x_147:
        /* <DEDUP_REMOVED lines=12> */
.L_x_150:
[----:B------:R-:W-:Y:S05]  /*6270*/  BSYNC B1 ;  /* 0x0000000000017941 */ /* 0x000fea0003800000 */
.L_x_149:
        /* <DEDUP_REMOVED lines=12> */
.L_x_152:
[----:B------:R-:W-:Y:S05]  /*6340*/  BSYNC B1 ;  /* 0x0000000000017941 */ /* 0x000fea0003800000 */
.L_x_151:
        /* <DEDUP_REMOVED lines=12> */
.L_x_154:
[----:B------:R-:W-:Y:S05]  /*6410*/  BSYNC B1 ;  /* 0x0000000000017941 */ /* 0x000fea0003800000 */
.L_x_153:
        /* <DEDUP_REMOVED lines=12> */
.L_x_156:
[----:B------:R-:W-:Y:S05]  /*64e0*/  BSYNC B1 ;  /* 0x0000000000017941 */ /* 0x000fea0003800000 */
.L_x_155:
[----:B-----5:R-:W-:Y:S01]  /*64f0*/  LOP3.LUT R5, R5, 0xff, RZ, 0xc0, !PT ;  /* 0x000000ff05057812 */ /* 0x020fe200078ec0ff */
[----:B------:R-:W-:Y:S01]  /*6500*/  BSSY B1, `(.L_x_157) ;  /* 0x000000b000017945 */ /* 0x000fe20003800000 */
[----:B------:R-:W-:Y:S02]  /*6510*/  ISETP.LT.OR P2, PT, R33, 0x39, !P1 ;  /* 0x000000392100780c */ /* 0x000fe40004f41670 */
[----:B------:R-:W-:-:S05]  /*6520*/  F2FP.F16.E4M3.UNPACK_B R5, R5 ;  /* 0x00000005ff05723e */ /* 0x000fca00020006ff */
[----:B012---:R-:W-:-:S05]  /*6530*/  HADD2.F32 R14, -RZ, R5.H0_H0 ;  /* 0x20000005ff0e7230 */ /* 0x007fca0000004100 */
[----:B------:R-:W-:-:S04]  /*6540*/  FMUL R5, R14, R9 ;  /* 0x000000090e057220 */ /* 0x000fc80000400000 */
[----:B------:R-:W-:-:S05]  /*6550*/  FFMA R5, R16, R8, R5 ;  /* 0x0000000810057223 */ /* 0x000fca0000000005 */
[----:B------:R-:W-:Y:S02]  /*6560*/  F2FP.SATFINITE.E4M3.F32.PACK_AB_MERGE_C R15, RZ, R5, RZ ;  /* 0x00000005ff0f723e */ /* 0x000fe400048070ff */
[----:B------:R-:W-:-:S03]  /*6570*/  PRMT R5, RZ, 0x7610, R5 ;  /* 0x00007610ff057816 */ /* 0x000fc60000000005 */
[----:B------:R0:W-:Y:S01]  /*6580*/  @!P0 STG.E.U8 desc[UR16][R10.64+0x39], R15 ;  /* 0x0000390f0a008986 */ /* 0x0001e2000c101110 */
[----:B------:R-:W-:Y:S05]  /*6590*/  @P2 BRA `(.L_x_158) ;  /* 0x0000000000042947 */ /* 0x000fea0003800000 */
[----:B------:R1:W5:Y:S02]  /*65a0*/  LDG.E.U8 R5, desc[UR16][R12.64+0x38] ;  /* 0x000038100c057981 */ /* 0x000364000c1e1100 */
.L_x_158:
[----:B------:R-:W-:Y:S05]  /*65b0*/  BSYNC B1 ;  /* 0x0000000000017941 */ /* 0x000fea0003800000 */
.L_x_157:
        /* <DEDUP_REMOVED lines=12> */
.L_x_160:
[----:B------:R-:W-:Y:S05]  /*6680*/  BSYNC B1 ;  /* 0x0000000000017941 */ /* 0x000fea0003800000 */
.L_x_159:
[----:B------:R-:W-:Y:S05]  /*6690*/  @P1 BRA `(.L_x_161) ;  /* 0x0000001000301947 */ /* 0x000fea0003800000 */
[----:B-----5:R-:W-:-:S04]  /*66a0*/  LOP3.LUT R5, R5, 0xff, RZ, 0xc0, !PT ;  /* 0x000000ff05057812 */ /* 0x020fc800078ec0ff */
[----:B------:R-:W-:-:S05]  /*66b0*/  F2FP.F16.E4M3.UNPACK_B R5, R5 ;  /* 0x00000005ff05723e */ /* 0x000fca00020006ff */
[----:B------:R-:W-:-:S05]  /*66c0*/  HADD2.F32 R10, -RZ, R5.H0_H0 ;  /* 0x20000005ff0a7230 */ /* 0x000fca0000004100 */
[----:B------:R-:W-:-:S04]  /*66d0*/  FMUL R5, R10, R9 ;  /* 0x000000090a057220 */ /* 0x000fc80000400000 */
[----:B------:R-:W-:-:S05]  /*66e0*/  FFMA R5, R18, R8, R5 ;  /* 0x0000000812057223 */ /* 0x000fca0000000005 */
[----:B------:R-:W-:-:S05]  /*66f0*/  F2FP.SATFINITE.E4M3.F32.PACK_AB_MERGE_C R5, RZ, R5, RZ ;  /* 0x00000005ff05723e */ /* 0x000fca00048070ff */
[----:B------:R0:W-:Y:S01]  /*6700*/  STG.E.U8 desc[UR16][R6.64+0x39], R5 ;  /* 0x0000390506007986 */ /* 0x0001e2000c101110 */
[----:B------:R-:W-:Y:S05]  /*6710*/  BRA `(.L_x_161) ;  /* 0x0000001000107947 */ /* 0x000fea0003800000 */
.L_x_32:
[C---:B------:R-:W-:Y:S01]  /*6720*/  ISETP.GE.AND P0, PT, R34.reuse, 0x1, PT ;  /* 0x000000012200780c */ /* 0x040fe20003f06270 */
[-C--:B--2---:R-:W-:Y:S01]  /*6730*/  FMUL R145, R145, R8.reuse ;  /* 0x0000000891917220 */ /* 0x084fe20000400000 */
[----:B------:R-:W-:Y:S01]  /*6740*/  ISETP.GE.AND P2, PT, R34, 0x9, PT ;  /* 0x000000092200780c */ /* 0x000fe20003f46270 */
[-C--:B------:R-:W-:Y:S01]  /*6750*/  FMUL R140, R140, R8.reuse ;  /* 0x000000088c8c7220 */ /* 0x080fe20000400000 */
[----:B------:R-:W-:Y:S01]  /*6760*/  ISETP.LT.OR P1, PT, R33, 0x1, !P0 ;  /* 0x000000012100780c */ /* 0x000fe20004721670 */
[-C--:B------:R-:W-:Y:S01]  /*6770*/  FMUL R143, R143, R8.reuse ;  /* 0x000000088f8f7220 */ /* 0x080fe20000400000 */
[----:B------:R-:W-:Y:S01]  /*6780*/  F2FP.SATFINITE.E4M3.F32.PACK_AB_MERGE_C R145, RZ, R145, RZ ;  /* 0x00000091ff91723e */ /* 0x000fe200048070ff */
[-C--:B------:R-:W-:Y:S01]  /*6790*/  FMUL R138, R138, R8.reuse ;  /* 0x000000088a8a7220 */ /* 0x080fe20000400000 */
[----:B------:R-:W-:Y:S01]  /*67a0*/  ISETP.LT.OR P4, PT, R33, 0x2, !P0 ;  /* 0x000000022100780c */ /* 0x000fe20004781670 */
[-C--:B------:R-:W-:Y:S01]  /*67b0*/  FMUL R141, R141, R8.reuse ;  /* 0x000000088d8d7220 */ /* 0x080fe20000400000 */
[C---:B------:R-:W-:Y:S01]  /*67c0*/  ISETP.LT.OR P5, PT, R33.reuse, 0x1, !P2 ;  /* 0x000000012100780c */ /* 0x040fe200057a1670 */
[-C--:B------:R-:W-:Y:S01]  /*67d0*/  FMUL R136, R136, R8.reuse ;  /* 0x0000000888887220 */ /* 0x080fe20000400000 */
[----:B------:R-:W-:Y:S01]  /*67e0*/  ISETP.LT.OR P6, PT, R33, 0x2, !P2 ;  /* 0x000000022100780c */ /* 0x000fe200057c1670 */
[----:B------:R-:W-:Y:S01]  /*67f0*/  FMUL R139, R139, R8 ;  /* 0x000000088b8b7220 */ /* 0x000fe20000400000 */
[----:B------:R-:W-:Y:S01]  /*6800*/  F2FP.SATFINITE.E4M3.F32.PACK_AB_MERGE_C R5, RZ, R140, RZ ;  /* 0x0000008cff05723e */ /* 0x000fe200048070ff */
[-C--:B------:R-:W-:Y:S01]  /*6810*/  FMUL R134, R134, R8.reuse ;  /* 0x0000000886867220 */ /* 0x080fe20000400000 */
[----:B------:R-:W-:Y:S01]  /*6820*/  F2FP.SATFINITE.E4M3.F32.PACK_AB_MERGE_C R143, RZ, R143, RZ ;  /* 0x0000008fff8f723e */ /* 0x000fe200048070ff */
[----:B------:R-:W-:Y:S01]  /*6830*/  @!P1 STG.E.U8 desc[UR16][R14.64], R145 ;  /* 0x000000910e009986 */ /* 0x000fe2000c101110 */
[----:B------:R-:W-:Y:S01]  /*6840*/  ISETP.LT.OR P1, PT, R33, 0x9, !P0 ;  /* 0x000000092100780c */ /* 0x000fe20004721670 */
[----:B------:R-:W-:Y:S01]  /*6850*/  FMUL R137, R137, R8 ;  /* 0x0000000889897220 */ /* 0x000fe20000400000 */
[----:B------:R-:W-:Y:S01]  /*6860*/  F2FP.SATFINITE.E4M3.F32.PACK_AB_MERGE_C R25, RZ, R138, RZ ;  /* 0x0000008aff19723e */ /* 0x000fe200048070ff */
[----:B------:R0:W-:Y:S01]  /*6870*/  @!P4 STG.E.U8 desc[UR16][R14.64+0x1], R5 ;  /* 0x000001050e00c986 */ /* 0x0001e2000c101110 */
[----:B------:R-:W-:Y:S01]  /*6880*/  F2FP.SATFINITE.E4M3.F32.PACK_AB_MERGE_C R141, RZ, R141, RZ ;  /* 0x0000008dff8d723e */ /* 0x000fe200048070ff */
[-C--:B------:R-:W-:Y:S01]  /*6890*/  FMUL R132, R132, R8.reuse ;  /* 0x0000000884847220 */ /* 0x080fe20000400000 */
[C---:B------:R-:W-:Y:S01]  /*68a0*/  ISETP.LT.OR P4, PT, R33.reuse, 0xa, !P0 ;  /* 0x0000000a2100780c */ /* 0x040fe20004781670 */
[----:B------:R-:W-:Y:S01]  /*68b0*/  @!P5 STG.E.U8 desc[UR16][R12.64], R143 ;  /* 0x0000008f0c00d986 */ /* 0x000fe2000c101110 */
[----:B------:R-:W-:Y:S01]  /*68c0*/  ISETP.LT.OR P5, PT, R33, 0x9, !P2 ;  /* 0x000000092100780c */ /* 0x000fe200057a1670 */
[-C--:B------:R-:W-:Y:S01]  /*68d0*/  FMUL R135, R135, R8.reuse ;  /* 0x0000000887877220 */ /* 0x080fe20000400000 */
[----:B------:R-:W-:Y:S01]  /*68e0*/  F2FP.SATFINITE.E4M3.F32.PACK_AB_MERGE_C R139, RZ, R139, RZ ;  /* 0x0000008bff8b723e */ /* 0x000fe200048070ff */
[----:B------:R1:W-:Y:S01]  /*68f0*/  @!P6 STG.E.U8 desc[UR16][R12.64+0x1], R25 ;  /* 0x000001190c00e986 */ /* 0x0003e2000c101110 */
[C---:B------:R-:W-:Y:S01]  /*6900*/  ISETP.LT.OR P6, PT, R33.reuse, 0xa, !P2 ;  /* 0x0000000a2100780c */ /* 0x040fe200057c1670 */
[-C--:B------:R-:W-:Y:S01]  /*6910*/  FMUL R130, R130, R8.reuse ;  /* 0x0000000882827220 */ /* 0x080fe20000400000 */
[----:B------:R-:W-:Y:S01]  /*6920*/  F2FP.SATFINITE.E4M3.F32.PACK_AB_MERGE_C R137, RZ, R137, RZ ;  /* 0x00000089ff89723e */ /* 0x000fe200048070ff */
[----:B------:R-:W-:Y:S01]  /*6930*/  @!P1 STG.E.U8 desc[UR16][R14.64+0x8], R141 ;  /* 0x0000088d0e009986 */ /* 0x000fe2000c101110 */
[----:B------:R-:W-:Y:S01]  /*6940*/  ISETP.LT.OR P1, PT, R33, 0x11, !P0 ;  /* 0x000000112100780c */ /* 0x000fe20004721670 */
[----:B------:R-:W-:Y:S01]  /*6950*/  FMUL R133, R133, R8 ;  /* 0x0000000885857220 */ /* 0x000fe20000400000 */
[----:B0-----:R-:W-:Y:S01]  /*6960*/  F2FP.SATFINITE.E4M3.F32.PACK_AB_MERGE_C R5, RZ, R136, RZ ;  /* 0x00000088ff05723e */ /* 0x001fe200048070ff */
[-C--:B------:R-:W-:Y:S01]  /*6970*/  FMUL R128, R128, R8.reuse ;  /* 0x0000000880807220 */ /* 0x080fe20000400000 */
[----:B------:R-:W-:Y:S01]  /*6980*/  F2FP.SATFINITE.E4M3.F32.PACK_AB_MERGE_C R135, RZ, R135, RZ ;  /* 0x00000087ff87723e */ /* 0x000fe200048070ff */
[----:B------:R-:W-:Y:S01]  /*6990*/  FMUL R131, R131, R8 ;  /* 0x0000000883837220 */ /* 0x000fe20000400000 */
[----:B------:R-:W-:Y:S01]  /*69a0*/  F2FP.SATFINITE.E4M3.F32.PACK_AB_MERGE_C R133, RZ, R133, RZ ;  /* 0x00000085ff85723e */ /* 0x000fe200048070ff */
[----:B------:R0:W-:Y:S01]  /*69b0*/  @!P4 STG.E.U8 desc[UR16][R14.64+0x9], R5 ;  /* 0x000009050e00c986 */ /* 0x0001e2000c101110 */
[----:B-1----:R-:W-:Y:S01]  /*69c0*/  F2FP.SATFINITE.E4M3.F32.PACK_AB_MERGE_C R25, RZ, R134, RZ ;  /* 0x00000086ff19723e */ /* 0x002fe200048070ff */
        /* <DEDUP_REMOVED lines=15> */
[-C--:B------:R-:W-:Y:S01]  /*6ac0*/  FMUL R125, R125, R8.reuse ;  /* 0x000000087d7d7220 */ /* 0x080fe20000400000 */
[----:B------:R-:W-:Y:S01]  /*6ad0*/  FMUL R120, R120, R8 ;  /* 0x0000000878787220 */ /* 0x000fe20000400000 */
[----:B------:R-:W-:Y:S01]  /*6ae0*/  F2FP.SATFINITE.E4M3.F32.PACK_AB_MERGE_C R127, RZ, R127, RZ ;  /* 0x0000007fff7f723e */ /* 0x000fe200048070ff */
[----:B------:R0:W-:Y:S01]  /*6af0*/  @!P4 STG.E.U8 desc[UR16][R14.64+0x11], R5 ;  /* 0x000011050e00c986 */ /* 0x0001e2000c101110 */
[----:B-1----:R-:W-:Y:S01]  /*6b00*/  F2FP.SATFINITE.E4M3.F32.PACK_AB_MERGE_C R25, RZ, R130, RZ ;  /* 0x00000082ff19723e */ /* 0x002fe200048070ff */
[-C--:B------:R-:W-:Y:S01]  /*6b10*/  FMUL R123, R123, R8.reuse ;  /* 0x000000087b7b7220 */ /* 0x080fe20000400000 */
[C---:B------:R-:W-:Y:S01]  /*6b20*/  ISETP.LT.OR P4, PT, R33.reuse, 0x1a, !P0 ;  /* 0x0000001a2100780c */ /* 0x040fe20004781670 */
[----:B------:R-:W-:Y:S01]  /*6b30*/  @!P5 STG.E.U8 desc[UR16][R12.64+0x10], R135 ;  /* 0x000010870c00d986 */ /* 0x000fe2000c101110 */
[C---:B------:R-:W-:Y:S01]  /*6b40*/  ISETP.LT.OR P5, PT, R33.reuse, 0x19, !P2 ;  /* 0x000000192100780c */ /* 0x040fe200057a1670 */
[-C--:B------:R-:W-:Y:S01]  /*6b50*/  FMUL R118, R118, R8.reuse ;  /* 0x0000000876767220 */ /* 0x080fe20000400000 */
[----:B------:R-:W-:Y:S01]  /*6b60*/  F2FP.SATFINITE.E4M3.F32.PACK_AB_MERGE_C R125, RZ, R125, RZ ;  /* 0x0000007dff7d723e */ /* 0x000fe200048070ff */
[----:B------:R1:W-:Y:S01]  /*6b70*/  @!P6 STG.E.U8 desc[UR16][R12.64+0x11], R25 ;  /* 0x000011190c00e986 */ /* 0x0003e2000c101110 */
[----:B------:R-:W-:Y:S01]  /*6b80*/  ISETP.LT.OR P6, PT, R33, 0x1a, !P2 ;  /* 0x0000001a2100780c */ /* 0x000fe200057c1670 */
        /* <DEDUP_REMOVED lines=8> */
[-C--:B------:R-:W-:Y:S01]  /*6c10*/  FMUL R114, R114, R8.reuse ;  /* 0x0000000872727220 */ /* 0x080fe20000400000 */
[----:B------:R-:W-:Y:S01]  /*6c20*/  FMUL R112, R112, R8 ;  /* 0x0000000870707220 */ /* 0x000fe20000400000 */
[----:B-1----:R-:W-:Y:S01]  /*6c30*/  F2FP.SATFINITE.E4M3.F32.PACK_AB_MERGE_C R25, RZ, R126, RZ ;  /* 0x0000007eff19723e */ /* 0x002fe200048070ff */
[----:B------:R0:W-:Y:S01]  /*6c40*/  @!P4 STG.E.U8 desc[UR16][R14.64+0x19], R5 ;  /* 0x000019050e00c986 */ /* 0x0001e2000c101110 */
[----:B------:R-:W-:Y:S01]  /*6c50*/  ISETP.LT.OR P4, PT, R33, 0x22, !P0 ;  /* 0x000000222100780c */ /* 0x000fe20004781670 */
[-C--:B------:R-:W-:Y:S01]  /*6c60*/  FMUL R117, R117, R8.reuse ;  /* 0x0000000875757220 */ /* 0x080fe20000400000 */
[----:B------:R-:W-:Y:S01]  /*6c70*/  F2FP.SATFINITE.E4M3.F32.PACK_AB_MERGE_C R119, RZ, R119, RZ ;  /* 0x00000077ff77723e */ /* 0x000fe200048070ff */
[----:B------:R-:W-:Y:S01]  /*6c80*/  @!P5 STG.E.U8 desc[UR16][R12.64+0x18], R131 ;  /* 0x000018830c00d986 */ /* 0x000fe2000c101110 */
[----:B------:R-:W-:Y:S01]  /*6c90*/  ISETP.LT.OR P5, PT, R33, 0x21, !P2 ;  /* 0x000000212100780c */ /* 0x000fe200057a1670 */
[----:B------:R-:W-:Y:S01]  /*6ca0*/  FMUL R115, R115, R8 ;  /* 0x0000000873737220 */ /* 0x000fe20000400000 */
[----:B------:R-:W-:Y:S01]  /*6cb0*/  F2FP.SATFINITE.E4M3.F32.PACK_AB_MERGE_C R27, RZ, R112, RZ ;  /* 0x00000070ff1b723e */ /* 0x000fe200048070ff */
[----:B------:R1:W-:Y:S01]  /*6cc0*/  @!P6 STG.E.U8 desc[UR16][R12.64+0x19], R25 ;  /* 0x000019190c00e986 */ /* 0x0003e2000c101110 */
[----:B------:R-:W-:Y:S01]  /*6cd0*/  ISETP.LT.OR P6, PT, R33, 0x22, !P2 ;  /* 0x000000222100780c */ /* 0x000fe200057c1670 */
[-C--:B------:R-:W-:Y:S01]  /*6ce0*/  FMUL R110, R110, R8.reuse ;  /* 0x000000086e6e7220 */ /* 0x080fe20000400000 */
[-C--:B------:R-:W-:Y:S01]  /*6cf0*/  FMUL R113, R113, R8.reuse ;  /* 0x0000000871717220 */ /* 0x080fe20000400000 */
        /* <DEDUP_REMOVED lines=39> */
[-C--:B------:R-:W-:Y:S01]  /*6f70*/  FMUL R101, R101, R8.reuse ;  /* 0x0000000865657220 */ /* 0x080fe20000400000 */
[----:B------:R-:W-:Y:S01]  /*6f80*/  @!P1 STG.E.U8 desc[UR16][R14.64+0x30], R121 ;  /* 0x000030790e009986 */ /* 0x000fe2000c101110 */
[----:B------:R-:W-:Y:S01]  /*6f90*/  ISETP.LT.OR P1, PT, R33, 0x39, !P0 ;  /* 0x000000392100780c */ /* 0x000fe20004721670 */
[-C--:B------:R-:W-:Y:S01]  /*6fa0*/  FMUL R99, R99, R8.reuse ;  /* 0x0000000863637220 */ /* 0x080fe20000400000 */
[----:B------:R-:W-:Y:S01]  /*6fb0*/  ISETP.LT.OR P0, PT, R33, 0x3a, !P0 ;  /* 0x0000003a2100780c */ /* 0x000fe20004701670 */
[----:B------:R-:W-:Y:S01]  /*6fc0*/  FMUL R94, R94, R8 ;  /* 0x000000085e5e7220 */ /* 0x000fe20000400000 */
[----:B0-----:R-:W-:Y:S01]  /*6fd0*/  F2FP.SATFINITE.E4M3.F32.PACK_AB_MERGE_C R5, RZ, R116, RZ ;  /* 0x00000074ff05723e */ /* 0x001fe200048070ff */
[-C--:B------:R-:W-:Y:S01]  /*6fe0*/  FMUL R92, R92, R8.reuse ;  /* 0x000000085c5c7220 */ /* 0x080fe20000400000 */
[----:B------:R-:W-:Y:S01]  /*6ff0*/  F2FP.SATFINITE.E4M3.F32.PACK_AB_MERGE_C R103, RZ, R103, RZ ;  /* 0x00000067ff67723e */ /* 0x000fe200048070ff */
[----:B------:R-:W-:Y:S01]  /*7000*/  FMUL R95, R95, R8 ;  /* 0x000000085f5f7220 */ /* 0x000fe20000400000 */
[----:B-1----:R-:W-:Y:S01]  /*7010*/  F2FP.SATFINITE.E4M3.F32.PACK_AB_MERGE_C R25, RZ, R114, RZ ;  /* 0x00000072ff19723e */ /* 0x002fe200048070ff */
[----:B------:R0:W-:Y:S01]  /*7020*/  @!P4 STG.E.U8 desc[UR16][R14.64+0x31], R5 ;  /* 0x000031050e00c986 */ /* 0x0001e2000c101110 */
[----:B------:R-:W-:Y:S01]  /*7030*/  ISETP.LT.OR P4, PT, R33, 0x39, !P2 ;  /* 0x000000392100780c */ /* 0x000fe20005781670 */
[-C--:B------:R-:W-:Y:S01]  /*7040*/  FMUL R97, R97, R8.reuse ;  /* 0x0000000861617220 */ /* 0x080fe20000400000 */
[----:B------:R-:W-:Y:S01]  /*7050*/  ISETP.LT.OR P2, PT, R33, 0x3a, !P2 ;  /* 0x0000003a2100780c */ /* 0x000fe20005741670 */
[----:B------:R-:W-:Y:S01]  /*7060*/  @!P5 STG.E.U8 desc[UR16][R12.64+0x30], R119 ;  /* 0x000030770c00d986 */ /* 0x000fe2000c101110 */
[----:B------:R-:W-:Y:S01]  /*7070*/  F2FP.SATFINITE.E4M3.F32.PACK_AB_MERGE_C R101, RZ, R101, RZ ;  /* 0x00000065ff65723e */ /* 0x000fe200048070ff */
[-C--:B------:R-:W-:Y:S01]  /*7080*/  FMUL R90, R90, R8.reuse ;  /* 0x000000085a5a7220 */ /* 0x080fe20000400000 */
[----:B------:R-:W-:Y:S01]  /*7090*/  F2FP.SATFINITE.E4M3.F32.PACK_AB_MERGE_C R99, RZ, R99, RZ ;  /* 0x00000063ff63723e */ /* 0x000fe200048070ff */
[----:B------:R-:W-:Y:S01]  /*70a0*/  @!P6 STG.E.U8 desc[UR16][R12.64+0x31], R25 ;  /* 0x000031190c00e986 */ /* 0x000fe2000c101110 */
[----:B------:R-:W-:Y:S01]  /*70b0*/  F2FP.SATFINITE.E4M3.F32.PACK_AB_MERGE_C R95, RZ, R95, RZ ;  /* 0x0000005fff5f723e */ /* 0x000fe200048070ff */
[-C--:B------:R-:W-:Y:S01]  /*70c0*/  FMUL R22, R22, R8.reuse ;  /* 0x0000000816167220 */ /* 0x080fe20000400000 */
[-C--:B------:R-:W-:Y:S01]  /*70d0*/  FMUL R93, R93, R8.reuse ;  /* 0x000000085d5d7220 */ /* 0x080fe20000400000 */
[----:B------:R-:W-:Y:S01]  /*70e0*/  @!P0 STG.E.U8 desc[UR16][R14.64+0x39], R27 ;  /* 0x0000391b0e008986 */ /* 0x000fe2000c101110 */
[----:B------:R-:W-:Y:S01]  /*70f0*/  ISETP.GE.AND P0, PT, R34, 0x81, PT ;  /* 0x000000812200780c */ /* 0x000fe20003f06270 */
[----:B------:R-:W-:Y:S01]  /*7100*/  FMUL R91, R91, R8 ;  /* 0x000000085b5b7220 */ /* 0x000fe20000400000 */
[----:B0-----:R-:W-:Y:S01]  /*7110*/  F2FP.SATFINITE.E4M3.F32.PACK_AB_MERGE_C R5, RZ, R110, RZ ;  /* 0x0000006eff05723e */ /* 0x001fe200048070ff */
[----:B------:R0:W-:Y:S01]  /*7120*/  @!P1 STG.E.U8 desc[UR16][R14.64+0x38], R117 ;  /* 0x000038750e009986 */ /* 0x0001e2000c101110 */
[C---:B------:R-:W-:Y:S01]  /*7130*/  ISETP.LT.OR P6, PT, R33.reuse, 0x1, !P0 ;  /* 0x000000012100780c */ /* 0x040fe200047c1670 */
[-C--:B------:R-:W-:Y:S01]  /*7140*/  FMUL R88, R88, R8.reuse ;  /* 0x0000000858587220 */ /* 0x080fe20000400000 */
[----:B------:R-:W-:Y:S01]  /*7150*/  ISETP.LT.OR P5, PT, R33, 0x2, !P0 ;  /* 0x000000022100780c */ /* 0x000fe200047a1670 */
[----:B------:R-:W-:Y:S01]  /*7160*/  @!P4 STG.E.U8 desc[UR16][R12.64+0x38], R115 ;  /* 0x000038730c00c986 */ /* 0x000fe2000c101110 */
[----:B------:R-:W-:Y:S01]  /*7170*/  ISETP.GE.AND P1, PT, R34, 0x89, PT ;  /* 0x000000892200780c */ /* 0x000fe20003f26270 */
[-C--:B------:R-:W-:Y:S01]  /*7180*/  FMUL R21, R21, R8.reuse ;  /* 0x0000000815157220 */ /* 0x080fe20000400000 */
[----:B------:R-:W-:Y:S01]  /*7190*/  F2FP.SATFINITE.E4M3.F32.PACK_AB_MERGE_C R97, RZ, R97, RZ ;  /* 0x00000061ff61723e */ /* 0x000fe200048070ff */
[----:B------:R1:W-:Y:S01]  /*71a0*/  @!P2 STG.E.U8 desc[UR16][R12.64+0x39], R5 ;  /* 0x000039050c00a986 */ /* 0x0003e2000c101110 */
[----:B------:R-:W-:Y:S01]  /*71b0*/  ISETP.LT.OR P4, PT, R33, 0x1, !P1 ;  /* 0x000000012100780c */ /* 0x000fe20004f81670 */
[-C--:B------:R-:W-:Y:S01]  /*71c0*/  FMUL R89, R89, R8.reuse ;  /* 0x0000000859597220 */ /* 0x080fe20000400000 */
[----:B------:R-:W-:Y:S01]  /*71d0*/  ISETP.LT.OR P2, PT, R33, 0xa, !P0 ;  /* 0x0000000a2100780c */ /* 0x000fe20004741670 */
[----:B------:R-:W-:Y:S01]  /*71e0*/  FMUL R23, R23, R8 ;  /* 0x0000000817177220 */ /* 0x000fe20000400000 */
[----:B0-----:R-:W-:Y:S01]  /*71f0*/  F2FP.SATFINITE.E4M3.F32.PACK_AB_MERGE_C R15, RZ, R108, RZ ;  /* 0x0000006cff0f723e */ /* 0x001fe200048070ff */
[----:B------:R-:W-:Y:S01]  /*7200*/  @!P6 STG.E.U8 desc[UR16][R10.64], R113 ;  /* 0x000000710a00e986 */ /* 0x000fe2000c101110 */
[C---:B------:R-:W-:Y:S01]  /*7210*/  ISETP.LT.OR P6, PT, R33.reuse, 0x2, !P1 ;  /* 0x000000022100780c */ /* 0x040fe20004fc1670 */
[-C--:B------:R-:W-:Y:S01]  /*7220*/  FMUL R20, R20, R8.reuse ;  /* 0x0000000814147220 */ /* 0x080fe20000400000 */
[----:B------:R-:W-:Y:S01]  /*7230*/  F2FP.SATFINITE.E4M3.F32.PACK_AB_MERGE_C R93, RZ, R93, RZ ;  /* 0x0000005dff5d723e */ /* 0x000fe200048070ff */
[----:B------:R-:W-:Y:S01]  /*7240*/  @!P5 STG.E.U8 desc[UR16][R10.64+0x1], R15 ;  /* 0x0000010f0a00d986 */ /* 0x000fe2000c101110 */
[----:B------:R-:W-:Y:S01]  /*7250*/  ISETP.LT.OR P5, PT, R33, 0x9, !P0 ;  /* 0x000000092100780c */ /* 0x000fe200047a1670 */
[----:B------:R-:W-:Y:S01]  /*7260*/  FMUL R17, R17, R8 ;  /* 0x0000000811117220 */ /* 0x000fe20000400000 */
[----:B-1----:R-:W-:Y:S01]  /*7270*/  F2FP.SATFINITE.E4M3.F32.PACK_AB_MERGE_C R5, RZ, R106, RZ ;  /* 0x0000006aff05723e */ /* 0x002fe200048070ff */
[----:B------:R-:W-:Y:S01]  /*7280*/  @!P4 STG.E.U8 desc[UR16][R6.64], R111 ;  /* 0x0000006f0600c986 */ /* 0x000fe2000c101110 */
[----:B------:R-:W-:Y:S01]  /*7290*/  F2FP.SATFINITE.E4M3.F32.PACK_AB_MERGE_C R13, RZ, R104, RZ ;  /* 0x00000068ff0d723e */ /* 0x000fe200048070ff */
[-C--:B------:R-:W-:Y:S01]  /*72a0*/  FMUL R16, R16, R8.reuse ;  /* 0x0000000810107220 */ /* 0x080fe20000400000 */
[----:B------:R-:W-:Y:S01]  /*72b0*/  ISETP.LT.OR P4, PT, R33, 0x9, !P1 ;  /* 0x000000092100780c */ /* 0x000fe20004f81670 */
[-C--:B------:R-:W-:Y:S01]  /*72c0*/  FMUL R19, R19, R8.reuse ;  /* 0x0000000813137220 */ /* 0x080fe20000400000 */
[----:B------:R-:W-:Y:S01]  /*72d0*/  F2FP.SATFINITE.E4M3.F32.PACK_AB_MERGE_C R91, RZ, R91, RZ ;  /* 0x0000005bff5b723e */ /* 0x000fe200048070ff */
[----:B------:R0:W-:Y:S01]  /*72e0*/  @!P6 STG.E.U8 desc[UR16][R6.64+0x1], R5 ;  /* 0x000001050600e986 */ /* 0x0001e2000c101110 */
[C---:B------:R-:W-:Y:S01]  /*72f0*/  ISETP.LT.OR P6, PT, R33.reuse, 0xa, !P1 ;  /* 0x0000000a2100780c */ /* 0x040fe20004fc1670 */
[----:B------:R-:W-:Y:S01]  /*7300*/  FMUL R18, R18, R8 ;  /* 0x0000000812127220 */ /* 0x000fe20000400000 */
[----:B------:R-:W-:Y:S01]  /*7310*/  F2FP.SATFINITE.E4M3.F32.PACK_AB_MERGE_C R21, RZ, R21, RZ ;  /* 0x00000015ff15723e */ /* 0x000fe200048070ff */
[----:B------:R1:W-:Y:S01]  /*7320*/  @!P2 STG.E.U8 desc[UR16][R10.64+0x9], R13 ;  /* 0x0000090d0a00a986 */ /* 0x0003e2000c101110 */
[----:B------:R-:W-:-:S02]  /*7330*/  ISETP.LT.OR P2, PT, R33, 0x12, !P0 ;  /* 0x000000122100780c */ /* 0x000fc40004741670 */
[----:B------:R-:W-:Y:S01]  /*7340*/  F2FP.SATFINITE.E4M3.F32.PACK_AB_MERGE_C R89, RZ, R89, RZ ;  /* 0x00000059ff59723e */ /* 0x000fe200048070ff */
[----:B------:R-:W-:Y:S01]  /*7350*/  @!P5 STG.E.U8 desc[UR16][R10.64+0x8], R107 ;  /* 0x0000086b0a00d986 */ /* 0x000fe2000c101110 */
[C---:B------:R-:W-:Y:S02]  /*7360*/  ISETP.LT.OR P5, PT, R33.reuse, 0x11, !P0 ;  /* 0x000000112100780c */ /* 0x040fe400047a1670 */
[----:B------:R-:W-:Y:S01]  /*7370*/  F2FP.SATFINITE.E4M3.F32.PACK_AB_MERGE_C R23, RZ, R23, RZ ;  /* 0x00000017ff17723e */ /* 0x000fe200048070ff */
[----:B------:R-:W-:Y:S01]  /*7380*/  @!P4 STG.E.U8 desc[UR16][R6.64+0x8], R109 ;  /* 0x0000086d0600c986 */ /* 0x000fe2000c101110 */
[----:B0-----:R-:W-:Y:S02]  /*7390*/  F2FP.SATFINITE.E4M3.F32.PACK_AB_MERGE_C R5, RZ, R102, RZ ;  /* 0x00000066ff05723e */ /* 0x001fe400048070ff */
[C---:B------:R-:W-:Y:S02]  /*73a0*/  ISETP.LT.OR P4, PT, R33.reuse, 0x11, !P1 ;  /* 0x000000112100780c */ /* 0x040fe40004f81670 */
[----:B-1----:R-:W-:Y:S01]  /*73b0*/  F2FP.SATFINITE.E4M3.F32.PACK_AB_MERGE_C R13, RZ, R98, RZ ;  /* 0x00000062ff0d723e */ /* 0x002fe200048070ff */
[----:B------:R0:W-:Y:S01]  /*73c0*/  @!P6 STG.E.U8 desc[UR16][R6.64+0x9], R5 ;  /* 0x000009050600e986 */ /* 0x0001e2000c101110 */
[----:B------:R-:W-:-:S02]  /*73d0*/  ISETP.LT.OR P6, PT, R33, 0x12, !P1 ;  /* 0x000000122100780c */ /* 0x000fc40004fc1670 */
[----:B------:R-:W-:Y:S01]  /*73e0*/  F2FP.SATFINITE.E4M3.F32.PACK_AB_MERGE_C R17, RZ, R17, RZ ;  /* 0x00000011ff11723e */ /* 0x000fe200048070ff */
[----:B------:R1:W-:Y:S01]  /*73f0*/  @!P2 STG.E.U8 desc[UR16][R10.64+0x11], R13 ;  /* 0x0000110d0a00a986 */ /* 0x0003e2000c101110 */
[C---:B------:R-:W-:Y:S02]  /*7400*/  ISETP.LT.OR P2, PT, R33.reuse, 0x1a, !P0 ;  /* 0x0000001a2100780c */ /* 0x040fe40004741670 */
[----:B------:R-:W-:Y:S01]  /*7410*/  F2FP.SATFINITE.E4M3.F32.PACK_AB_MERGE_C R19, RZ, R19, RZ ;  /* 0x00000013ff13723e */ /* 0x000fe200048070ff */
[----:B------:R-:W-:Y:S01]  /*7420*/  @!P5 STG.E.U8 desc[UR16][R10.64+0x10], R105 ;  /* 0x000010690a00d986 */ /* 0x000fe2000c101110 */
[----:B------:R-:W-:Y:S02]  /*7430*/  ISETP.LT.OR P5, PT, R33, 0x19, !P0 ;  /* 0x000000192100780c */ /* 0x000fe400047a1670 */
[----:B------:R-:W-:Y:S01]  /*7440*/  F2FP.SATFINITE.E4M3.F32.PACK_AB_MERGE_C R15, RZ, R18, RZ ;  /* 0x00000012ff0f723e */ /* 0x000fe200048070ff */
[----:B------:R-:W-:Y:S01]  /*7450*/  @!P4 STG.E.U8 desc[UR16][R6.64+0x10], R103 ;  /* 0x000010670600c986 */ /* 0x000fe2000c101110 */
[----:B0-----:R-:W-:-:S02]  /*7460*/  F2FP.SATFINITE.E4M3.F32.PACK_AB_MERGE_C R5, RZ, R100, RZ ;  /* 0x00000064ff05723e */ /* 0x001fc400048070ff */
[C---:B------:R-:W-:Y:S02]  /*7470*/  ISETP.LT.OR P4, PT, R33.reuse, 0x19, !P1 ;  /* 0x000000192100780c */ /* 0x040fe40004f81670 */
[----:B-1----:R-:W-:Y:S01]  /*7480*/  F2FP.SATFINITE.E4M3.F32.PACK_AB_MERGE_C R13, RZ, R96, RZ ;  /* 0x00000060ff0d723e */ /* 0x002fe200048070ff */
[----:B------:R0:W-:Y:S01]  /*7490*/  @!P6 STG.E.U8 desc[UR16][R6.64+0x11], R5 ;  /* 0x000011050600e986 */ /* 0x0001e2000c101110 */
[----:B------:R-:W-:-:S03]  /*74a0*/  ISETP.LT.OR P6, PT, R33, 0x1a, !P1 ;  /* 0x0000001a2100780c */ /* 0x000fc60004fc1670 */
[----:B------:R1:W-:Y:S01]  /*74b0*/  @!P2 STG.E.U8 desc[UR16][R10.64+0x19], R13 ;  /* 0x0000190d0a00a986 */ /* 0x0003e2000c101110 */
[----:B------:R-:W-:-:S03]  /*74c0*/  ISETP.LT.OR P2, PT, R33, 0x22, !P0 ;  /* 0x000000222100780c */ /* 0x000fc60004741670 */
[----:B------:R-:W-:Y:S01]  /*74d0*/  @!P5 STG.E.U8 desc[UR16][R10.64+0x18], R101 ;  /* 0x000018650a00d986 */ /* 0x000fe2000c101110 */
[C---:B------:R-:W-:Y:S02]  /*74e0*/  ISETP.LT.OR P5, PT, R33.reuse, 0x21, !P0 ;  /* 0x000000212100780c */ /* 0x040fe400047a1670 */
[----:B0-----:R-:W-:Y:S01]  /*74f0*/  F2FP.SATFINITE.E4M3.F32.PACK_AB_MERGE_C R5, RZ, R94, RZ ;  /* 0x0000005eff05723e */ /* 0x001fe200048070ff */
[----:B------:R-:W-:Y:S01]  /*7500*/  @!P4 STG.E.U8 desc[UR16][R6.64+0x18], R99 ;  /* 0x000018630600c986 */ /* 0x000fe2000c101110 */
        /* <DEDUP_REMOVED lines=25> */
[C---:B------:R-:W-:Y:S02]  /*76a0*/  ISETP.LT.OR P2, PT, R33.reuse, 0x39, !P0 ;  /* 0x000000392100780c */ /* 0x040fe40004741670 */
[C---:B------:R-:W-:Y:S01]  /*76b0*/  ISETP.LT.OR P0, PT, R33.reuse, 0x3a, !P0 ;  /* 0x0000003a2100780c */ /* 0x040fe20004701670 */
[----:B------:R1:W-:Y:S01]  /*76c0*/  @!P5 STG.E.U8 desc[UR16][R10.64+0x30], R89 ;  /* 0x000030590a00d986 */ /* 0x0003e2000c101110 */
[C---:B------:R-:W-:Y:S02]  /*76d0*/  ISETP.LT.OR P5, PT, R33.reuse, 0x39, !P1 ;  /* 0x000000392100780c */ /* 0x040fe40004fa1670 */
[----:B------:R-:W-:Y:S01]  /*76e0*/  ISETP.LT.OR P1, PT, R33, 0x3a, !P1 ;  /* 0x0000003a2100780c */ /* 0x000fe20004f21670 */
[----:B------:R1:W-:Y:S01]  /*76f0*/  @!P4 STG.E.U8 desc[UR16][R6.64+0x30], R23 ;  /* 0x000030170600c986 */ /* 0x0003e2000c101110 */
[----:B0-----:R-:W-:-:S05]  /*7700*/  F2FP.SATFINITE.E4M3.F32.PACK_AB_MERGE_C R5, RZ, R20, RZ ;  /* 0x00000014ff05723e */ /* 0x001fca00048070ff */
[----:B------:R1:W-:Y:S04]  /*7710*/  @!P6 STG.E.U8 desc[UR16][R6.64+0x31], R5 ;  /* 0x000031050600e986 */ /* 0x0003e8000c101110 */
[----:B------:R1:W-:Y:S04]  /*7720*/  @!P2 STG.E.U8 desc[UR16][R10.64+0x38], R17 ;  /* 0x000038110a00a986 */ /* 0x0003e8000c101110 */
[----:B------:R1:W-:Y:S04]  /*7730*/  @!P0 STG.E.U8 desc[UR16][R10.64+0x39], R13 ;  /* 0x0000390d0a008986 */ /* 0x0003e8000c101110 */
[----:B------:R1:W-:Y:S04]  /*7740*/  @!P5 STG.E.U8 desc[UR16][R6.64+0x38], R19 ;  /* 0x000038130600d986 */ /* 0x0003e8000c101110 */
[----:B------:R1:W-:Y:S02]  /*7750*/  @!P1 STG.E.U8 desc[UR16][R6.64+0x39], R15 ;  /* 0x0000390f06009986 */ /* 0x0003e4000c101110 */
.L_x_161:
[----:B------:R-:W-:Y:S05]  /*7760*/  BSYNC B0 ;  /* 0x0000000000007941 */ /* 0x000fea0003800000 */
.L_x_31:
[----:B------:R-:W-:Y:S01]  /*7770*/  ULDC UR6, c[0x0][0xc] ;  /* 0x0000030000067ab9 */ /* 0x000fe20000000800 */
[----:B------:R-:W-:Y:S01]  /*7780*/  ULDC UR7, c[0x0][0x10] ;  /* 0x0000040000077ab9 */ /* 0x000fe20000000800 */
[----:B01---5:R-:W0:Y:S01]  /*7790*/  LDC R5, c[0x0][0x14] ;  /* 0x00000500ff057b82 */ /* 0x023e220000000800 */
[----:B------:R-:W-:Y:S01]  /*77a0*/  UIMAD.WIDE.U32 UR6, UR6, UR7, URZ ;  /* 0x00000007060672a5 */ /* 0x000fe2000f8e003f */
[----:B------:R-:W-:Y:S01]  /*77b0*/  PRMT R6, RZ, 0x7610, R6 ;  /* 0x00007610ff067816 */ /* 0x000fe20000000006 */
[----:B------:R-:W-:-:S04]  /*77c0*/  IMAD.MOV.U32 R7, RZ, RZ, -0x1 ;  /* 0xffffffffff077424 */ /* 0x000fc800078e00ff */
[----:B0-----:R-:W-:-:S04]  /*77d0*/  IMAD.WIDE.U32 R2, R5, UR6, R2 ;  /* 0x0000000605027c25 */ /* 0x001fc8000f8e0002 */
[----:B------:R-:W-:Y:S01]  /*77e0*/  IMAD R5, R5, UR7, RZ ;  /* 0x0000000705057c24 */ /* 0x000fe2000f8e02ff */
[----:B------:R-:W-:Y:S02]  /*77f0*/  ULDC.64 UR6, c[0x0][0x650] ;  /* 0x0001940000067ab9 */ /* 0x000fe40000000a00 */
[----:B------:R-:W-:Y:S01]  /*7800*/  ISETP.GE.U32.AND P0, PT, R2, UR6, PT ;  /* 0x0000000602007c0c */ /* 0x000fe2000bf06070 */
[----:B------:R-:W-:Y:S02]  /*7810*/  IMAD.IADD R3, R3, 0x1, R5 ;  /* 0x0000000103037824 */ /* 0x000fe400078e0205 */
[----:B------:R-:W-:-:S03]  /*7820*/  IMAD.MOV.U32 R5, RZ, RZ, -0x1 ;  /* 0xffffffffff057424 */ /* 0x000fc600078e00ff */
[----:B------:R-:W-:-:S13]  /*7830*/  ISETP.GE.U32.AND.EX P0, PT, R3, UR7, PT, P0 ;  /* 0x0000000703007c0c */ /* 0x000fda000bf06100 */
[----:B------:R-:W-:Y:S05]  /*7840*/  @P0 BRA `(.L_x_162) ;  /* 0x0000000400600947 */ /* 0x000fea0003800000 */
[----:B------:R-:W0:Y:S01]  /*7850*/  S2R R20, SR_CTAID.X ;  /* 0x0000000000147919 */ /* 0x000e220000002500 */
[----:B------:R-:W1:Y:S01]  /*7860*/  LDC.64 R14, c[0x0][0x628] ;  /* 0x00018a00ff0e7b82 */ /* 0x000e620000000a00 */
[----:B------:R-:W-:Y:S01]  /*7870*/  ULDC UR6, c[0x0][0x150] ;  /* 0x0000540000067ab9 */ /* 0x000fe20000000800 */
[----:B--234-:R-:W-:Y:S01]  /*7880*/  IMAD.MOV.U32 R12, RZ, RZ, R2 ;  /* 0x000000ffff0c7224 */ /* 0x01cfe200078e0002 */
[----:B------:R-:W2:Y:S01]  /*7890*/  S2R R22, SR_CTAID.Y ;  /* 0x0000000000167919 */ /* 0x000ea20000002600 */
[----:B------:R-:W-:-:S04]  /*78a0*/  IMAD.MOV.U32 R13, RZ, RZ, R3 ;  /* 0x000000ffff0d7224 */ /* 0x000fc800078e0003 */
[----:B------:R-:W3:Y:S08]  /*78b0*/  LDC R23, c[0x0][0x144] ;  /* 0x00005100ff177b82 */ /* 0x000ef00000000800 */
[----:B------:R-:W4:Y:S08]  /*78c0*/  LDC R16, c[0x0][0x630] ;  /* 0x00018c00ff107b82 */ /* 0x000f300000000800 */
[----:B------:R-:W2:Y:S01]  /*78d0*/  LDC.64 R18, c[0x0][0x620] ;  /* 0x00018800ff127b82 */ /* 0x000ea20000000a00 */
[----:B-1----:R-:W-:-:S04]  /*78e0*/  ISETP.NE.U32.AND P0, PT, R14, RZ, PT ;  /* 0x000000ff0e00720c */ /* 0x002fc80003f05070 */
[----:B------:R-:W-:Y:S02]  /*78f0*/  ISETP.NE.AND.EX P0, PT, R15, RZ, PT, P0 ;  /* 0x000000ff0f00720c */ /* 0x000fe40003f05300 */
[----:B0-----:R-:W-:-:S05]  /*7900*/  I2FP.F32.U32 R5, R20 ;  /* 0x0000001400057245 */ /* 0x001fca0000201000 */
[----:B------:R-:W-:-:S04]  /*7910*/  FMUL R5, R5, UR6 ;  /* 0x0000000605057c20 */ /* 0x000fc80008400000 */
[----:B------:R0:W1:Y:S02]  /*7920*/  F2I.U32.TRUNC.NTZ R21, R5 ;  /* 0x0000000500157305 */ /* 0x000064000020f000 */
[----:B---34-:R-:W-:Y:S05]  /*7930*/  @!P0 BRA `(.L_x_163) ;  /* 0x0000000000288947 */ /* 0x018fea0003800000 */
[----:B0-----:R-:W0:Y:S02]  /*7940*/  LDC R5, c[0x0][0x634] ;  /* 0x00018d00ff057b82 */ /* 0x001e240000000800 */
        /* <DEDUP_REMOVED lines=9> */
.L_x_163:
[-CC-:B------:R-:W-:Y:S01]  /*79e0*/  SHF.R.U64 R17, R12, R16.reuse, R13.reuse ;  /* 0x000000100c117219 */ /* 0x180fe2000000120d */
[----:B------:R-:W3:Y:S01]  /*79f0*/  LDC.64 R28, c[0x0][0x640] ;  /* 0x00019000ff1c7b82 */ /* 0x000ee20000000a00 */
[----:B0-----:R-:W-:Y:S01]  /*7a00*/  SHF.R.U32.HI R5, RZ, R16, R13 ;  /* 0x00000010ff057219 */ /* 0x001fe2000001160d */
[----:B-1----:R-:W-:Y:S01]  /*7a10*/  IMAD.MOV R21, RZ, RZ, -R21 ;  /* 0x000000ffff157224 */ /* 0x002fe200078e0a15 */
[----:B------:R-:W-:Y:S01]  /*7a20*/  IADD3 R11, P0, RZ, -R17, RZ ;  /* 0x80000011ff0b7210 */ /* 0x000fe20007f1e0ff */
[----:B------:R-:W-:Y:S02]  /*7a30*/  ULDC UR6, c[0x0][0x154] ;  /* 0x0000550000067ab9 */ /* 0x000fe40000000800 */
[----:B------:R-:W-:Y:S02]  /*7a40*/  IMAD R23, R23, R21, R20 ;  /* 0x0000001517177224 */ /* 0x000fe400078e0214 */
[----:B------:R-:W0:Y:S01]  /*7a50*/  LDC R12, c[0x0][0x618] ;  /* 0x00018600ff0c7b82 */ /* 0x000e220000000800 */
[----:B------:R-:W-:-:S02]  /*7a60*/  IMAD.X R5, RZ, RZ, ~R5, P0 ;  /* 0x000000ffff057224 */ /* 0x000fc400000e0e05 */
[----:B--2---:R-:W-:-:S04]  /*7a70*/  IMAD.WIDE.U32 R6, R11, R18, R2 ;  /* 0x000000120b067225 */ /* 0x004fc800078e0002 */
[----:B------:R-:W-:Y:S01]  /*7a80*/  IMAD R10, R5, R18, RZ ;  /* 0x00000012050a7224 */ /* 0x000fe200078e02ff */
[----:B------:R-:W1:Y:S03]  /*7a90*/  LDC R24, c[0x0][0x608] ;  /* 0x00018200ff187b82 */ /* 0x000e660000000800 */
[----:B------:R-:W-:Y:S02]  /*7aa0*/  IMAD R5, R11, R19, R10 ;  /* 0x000000130b057224 */ /* 0x000fe400078e020a */
[----:B------:R-:W-:Y:S02]  /*7ab0*/  IMAD.MOV.U32 R11, RZ, RZ, 0x1 ;  /* 0x00000001ff0b7424 */ /* 0x000fe400078e00ff */
[----:B------:R-:W-:Y:S01]  /*7ac0*/  IMAD.IADD R5, R7, 0x1, R5 ;  /* 0x0000000107057824 */ /* 0x000fe200078e0205 */
[----:B------:R-:W2:Y:S01]  /*7ad0*/  LDC R26, c[0x0][0x658] ;  /* 0x00019600ff1a7b82 */ /* 0x000ea20000000800 */
[----:B------:R-:W-:-:S02]  /*7ae0*/  I2FP.F32.U32 R7, R22 ;  /* 0x0000001600077245 */ /* 0x000fc40000201000 */
[----:B---3--:R-:W-:-:S03]  /*7af0*/  ISETP.NE.U32.AND P0, PT, R28, RZ, PT ;  /* 0x000000ff1c00720c */ /* 0x008fc60003f05070 */
[----:B------:R-:W-:Y:S01]  /*7b00*/  FMUL R10, R7, UR6 ;  /* 0x00000006070a7c20 */ /* 0x000fe20008400000 */
[----:B------:R-:W-:Y:S01]  /*7b10*/  ISETP.NE.AND.EX P0, PT, R29, RZ, PT, P0 ;  /* 0x000000ff1d00720c */ /* 0x000fe20003f05300 */
[----:B------:R-:W3:Y:S01]  /*7b20*/  LDC R21, c[0x0][0x148] ;  /* 0x00005200ff157b82 */ /* 0x000ee20000000800 */
[-CC-:B0-----:R-:W-:Y:S01]  /*7b30*/  SHF.R.U64 R16, R6, R12.reuse, R5.reuse ;  /* 0x0000000c06107219 */ /* 0x181fe20000001205 */
[----:B------:R0:W4:Y:S01]  /*7b40*/  F2I.U32.TRUNC.NTZ R18, R10 ;  /* 0x0000000a00127305 */ /* 0x000122000020f000 */
[----:B------:R-:W-:Y:S01]  /*7b50*/  SHF.R.U32.HI R5, RZ, R12, R5 ;  /* 0x0000000cff057219 */ /* 0x000fe20000011605 */
[----:B------:R-:W-:-:S04]  /*7b60*/  IMAD.MOV.U32 R7, RZ, RZ, -0x1 ;  /* 0xffffffffff077424 */ /* 0x000fc800078e00ff */
[----:B------:R-:W0:Y:S01]  /*7b70*/  LDC R20, c[0x0][0x600] ;  /* 0x00018000ff147b82 */ /* 0x000e220000000800 */
[-CC-:B-1----:R-:W-:Y:S02]  /*7b80*/  SHF.R.U64 R14, R16, R24.reuse, R5.reuse ;  /* 0x00000018100e7219 */ /* 0x182fe40000001205 */
[----:B------:R-:W-:-:S05]  /*7b90*/  SHF.R.U32.HI R5, RZ, R24, R5 ;  /* 0x00000018ff057219 */ /* 0x000fca0000011605 */
[----:B------:R-:W1:Y:S01]  /*7ba0*/  LDC R27, c[0x0][0x648] ;  /* 0x00019200ff1b7b82 */ /* 0x000e620000000800 */
[-C--:B--2---:R-:W-:Y:S02]  /*7bb0*/  SHF.L.U32 R6, R7, R26.reuse, RZ ;  /* 0x0000001a07067219 */ /* 0x084fe400000006ff */
[-CC-:B------:R-:W-:Y:S02]  /*7bc0*/  SHF.R.U64 R19, R14, R26.reuse, R5.reuse ;  /* 0x0000001a0e137219 */ /* 0x180fe40000001205 */
[----:B------:R-:W-:Y:S02]  /*7bd0*/  SHF.R.U32.HI R7, RZ, R26, R5 ;  /* 0x0000001aff077219 */ /* 0x000fe40000011605 */
[----:B------:R-:W-:Y:S01]  /*7be0*/  LOP3.LUT R25, RZ, R6, RZ, 0x33, !PT ;  /* 0x00000006ff197212 */ /* 0x000fe200078e33ff */
[----:B------:R-:W2:Y:S01]  /*7bf0*/  LDC R30, c[0x0][0x638] ;  /* 0x00018e00ff1e7b82 */ /* 0x000ea20000000800 */
[----:B------:R-:W-:Y:S01]  /*7c00*/  SHF.L.U32 R26, R11, R26, RZ ;  /* 0x0000001a0b1a7219 */ /* 0x000fe200000006ff */
[----:B------:R-:W-:-:S06]  /*7c10*/  IMAD.MOV.U32 R6, RZ, RZ, R19 ;  /* 0x000000ffff067224 */ /* 0x000fcc00078e0013 */
[----:B------:R-:W0:Y:S01]  /*7c20*/  LDC R31, c[0x0][0x610] ;  /* 0x00018400ff1f7b82 */ /* 0x000e220000000800 */
[----:B----4-:R-:W-:Y:S05]  /*7c30*/  @!P0 BRA `(.L_x_164) ;  /* 0x0000000000288947 */ /* 0x010fea0003800000 */
[----:B------:R-:W4:Y:S02]  /*7c40*/  LDC R6, c[0x0][0x64c] ;  /* 0x00019300ff067b82 */ /* 0x000f240000000800 */
[----:B----4-:R-:W-:-:S05]  /*7c50*/  IADD3 R5, P0, R19, R6, RZ ;  /* 0x0000000613057210 */ /* 0x010fca0007f1e0ff */
[----:B------:R-:W-:-:S04]  /*7c60*/  IMAD.X R15, RZ, RZ, R7, P0 ;  /* 0x000000ffff0f7224 */ /* 0x000fc800000e0607 */
[----:B------:R-:W-:-:S04]  /*7c70*/  IMAD.WIDE.U32 R6, R15, R28, RZ ;  /* 0x0000001c0f067225 */ /* 0x000fc800078e00ff */
[----:B0-----:R-:W-:-:S04]  /*7c80*/  IMAD.WIDE.U32 R10, P0, R5, R29, R6 ;  /* 0x0000001d050a7225 */ /* 0x001fc80007800006 */
[----:B------:R-:W-:-:S04]  /*7c90*/  IMAD.WIDE.U32 R6, R5, R28, RZ ;  /* 0x0000001c05067225 */ /* 0x000fc800078e00ff */
[----:B------:R-:W-:Y:S01]  /*7ca0*/  IMAD.X R13, RZ, RZ, RZ, P0 ;  /* 0x000000ffff0d7224 */ /* 0x000fe200000e06ff */
[----:B------:R-:W-:Y:S01]  /*7cb0*/  IADD3 RZ, P0, R7, R10, RZ ;  /* 0x0000000a07ff7210 */ /* 0x000fe20007f1e0ff */
[----:B------:R-:W-:-:S04]  /*7cc0*/  IMAD.MOV.U32 R12, RZ, RZ, R11 ;  /* 0x000000ffff0c7224 */ /* 0x000fc800078e000b */
[----:B------:R-:W-:-:S08]  /*7cd0*/  IMAD.WIDE.U32.X R6, R15, R29, R12, P0 ;  /* 0x0000001d0f067225 */ /* 0x000fd000000e040c */
.L_x_164:
[----:B-1----:R-:W-:Y:S01]  /*7ce0*/  SHF.R.U64 R5, R6, R27, R7 ;  /* 0x0000001b06057219 */ /* 0x002fe20000001207 */
[----:B0-----:R-:W-:Y:S01]  /*7cf0*/  VIADD R7, R20, 0xffffffff ;  /* 0xffffffff14077836 */ /* 0x001fe20000000000 */
[----:B------:R-:W-:Y:S01]  /*7d00*/  LOP3.LUT R32, R14, R25, RZ, 0xc0, !PT ;  /* 0x000000190e207212 */ /* 0x000fe200078ec0ff */
[----:B------:R-:W-:Y:S02]  /*7d10*/  IMAD.MOV R18, RZ, RZ, -R18 ;  /* 0x000000ffff127224 */ /* 0x000fe400078e0a12 */
[----:B------:R-:W-:Y:S01]  /*7d20*/  IMAD.MOV R6, RZ, RZ, -R5 ;  /* 0x000000ffff067224 */ /* 0x000fe200078e0a05 */
[----:B------:R-:W-:Y:S01]  /*7d30*/  LOP3.LUT R16, R16, R7, RZ, 0xc0, !PT ;  /* 0x0000000710107212 */ /* 0x000fe200078ec0ff */
[----:B------:R-:W-:Y:S02]  /*7d40*/  IMAD R32, R26, R5, R32 ;  /* 0x000000051a207224 */ /* 0x000fe400078e0220 */
[----:B---3--:R-:W-:Y:S02]  /*7d50*/  @P3 IMAD R23, R21, R18, R22 ;  /* 0x0000001215173224 */ /* 0x008fe400078e0216 */
[----:B--2---:R-:W-:-:S02]  /*7d60*/  IMAD R5, R6, R30, R19 ;  /* 0x0000001e06057224 */ /* 0x004fc400078e0213 */
[----:B------:R-:W-:Y:S02]  /*7d70*/  IMAD R32, R32, R31, R23 ;  /* 0x0000001f20207224 */ /* 0x000fe400078e0217 */
[----:B------:R-:W-:Y:S02]  /*7d80*/  IMAD R5, R5, R20, R16 ;  /* 0x0000001405057224 */ /* 0x000fe400078e0210 */
[----:B------:R-:W-:-:S03]  /*7d90*/  IMAD.MOV.U32 R6, RZ, RZ, 0x1 ;  /* 0x00000001ff067424 */ /* 0x000fc600078e00ff */
[----:B------:R-:W-:Y:S02]  /*7da0*/  SEL R7, R5, R32, !P3 ;  /* 0x0000002005077207 */ /* 0x000fe40005800000 */
[----:B------:R-:W-:Y:S01]  /*7db0*/  SEL R32, R32, R5, !P3 ;  /* 0x0000000520207207 */ /* 0x000fe20005800000 */
[----:B------:R-:W-:-:S07]  /*7dc0*/  IMAD.MOV.U32 R5, RZ, RZ, R17 ;  /* 0x000000ffff057224 */ /* 0x000fce00078e0011 */
.L_x_162:
[----:B------:R-:W-:Y:S01]  /*7dd0*/  LOP3.LUT P0, RZ, R6, 0xff, RZ, 0xc0, !PT ;  /* 0x000000ff06ff7812 */ /* 0x000fe2000780c0ff */
[----:B------:R-:W-:-:S12]  /*7de0*/  IMAD.MOV.U32 R6, RZ, RZ, R32 ;  /* 0x000000ffff067224 */ /* 0x000fd800078e0020 */
[----:B------:R-:W-:Y:S05]  /*7df0*/  @P0 BRA `(.L_x_165) ;  /* 0xffffff9000500947 */ /* 0x000fea000383ffff */
[----:B------:R-:W-:Y:S05]  /*7e00*/  EXIT ;  /* 0x000000000000794d */ /* 0x000fea0003800000 */
.L_x_3:
[----:B0-----:R-:W-:Y:S01]  /*7e10*/  ULDC.64 UR4, c[0x0][0x650] ;  /* 0x0001940000047ab9 */ /* 0x001fe20000000a00 */
        /* <DEDUP_REMOVED lines=25> */
.L_x_167:
[--C-:B------:R-:W-:Y:S01]  /*7fb0*/  SHF.R.U64 R16, R14, R18, R15.reuse ;  /* 0x000000120e107219 */ /* 0x100fe2000000120f */
[----:B------:R-:W0:Y:S01]  /*7fc0*/  LDC R22, c[0x0][0x618] ;  /* 0x00018600ff167b82 */ /* 0x000e220000000800 */
[----:B------:R-:W-:Y:S01]  /*7fd0*/  I2FP.F32.U32 R7, R8 ;  /* 0x0000000800077245 */ /* 0x000fe20000201000 */
[----:B------:R-:W-:Y:S01]  /*7fe0*/  ULDC UR4, c[0x0][0x150] ;  /* 0x0000540000047ab9 */ /* 0x000fe20000000800 */
[----:B------:R-:W-:Y:S02]  /*7ff0*/  SHF.R.U32.HI R6, RZ, R18, R15 ;  /* 0x00000012ff067219 */ /* 0x000fe4000001160f */
[----:B------:R-:W-:Y:S01]  /*8000*/  IADD3 R9, P0, RZ, -R16, RZ ;  /* 0x80000010ff097210 */ /* 0x000fe20007f1e0ff */
[----:B------:R-:W-:Y:S01]  /*8010*/  FMUL R13, R7, UR4 ;  /* 0x00000004070d7c20 */ /* 0x000fe20008400000 */
[----:B------:R-:W-:Y:S01]  /*8020*/  ULDC UR4, c[0x0][0x154] ;  /* 0x0000550000047ab9 */ /* 0x000fe20000000800 */
[----:B------:R-:W1:Y:S02]  /*8030*/  LDC.64 R24, c[0x0][0x640] ;  /* 0x00019000ff187b82 */ /* 0x000e640000000a00 */
[----:B------:R-:W-:-:S02]  /*8040*/  IMAD.X R11, RZ, RZ, ~R6, P0 ;  /* 0x000000ffff0b7224 */ /* 0x000fc400000e0e06 */
[----:B------:R-:W2:Y:S01]  /*8050*/  F2I.U32.TRUNC.NTZ R13, R13 ;  /* 0x0000000d000d7305 */ /* 0x000ea2000020f000 */
[----:B------:R-:W-:-:S03]  /*8060*/  IMAD.WIDE.U32 R6, R9, R20, R2 ;  /* 0x0000001409067225 */ /* 0x000fc600078e0002 */
[----:B------:R-:W3:Y:S01]  /*8070*/  LDC R15, c[0x0][0x144] ;  /* 0x00005100ff0f7b82 */ /* 0x000ee20000000800 */
[----:B------:R-:W-:-:S04]  /*8080*/  IMAD R12, R11, R20, RZ ;  /* 0x000000140b0c7224 */ /* 0x000fc800078e02ff */
[----:B------:R-:W-:Y:S02]  /*8090*/  IMAD R9, R9, R21, R12 ;  /* 0x0000001509097224 */ /* 0x000fe400078e020c */
[----:B------:R-:W-:Y:S01]  /*80a0*/  IMAD.MOV.U32 R12, RZ, RZ, -0x1 ;  /* 0xffffffffff0c7424 */ /* 0x000fe200078e00ff */
[----:B------:R-:W4:Y:S01]  /*80b0*/  LDC R18, c[0x0][0x608] ;  /* 0x00018200ff127b82 */ /* 0x000f220000000800 */
[----:B------:R-:W-:Y:S01]  /*80c0*/  IMAD.IADD R7, R7, 0x1, R9 ;  /* 0x0000000107077824 */ /* 0x000fe200078e0209 */
[----:B------:R-:W-:-:S04]  /*80d0*/  I2FP.F32.U32 R9, R10 ;  /* 0x0000000a00097245 */ /* 0x000fc80000201000 */
[-C--:B0-----:R-:W-:Y:S01]  /*80e0*/  SHF.R.U64 R14, R6, R22.reuse, R7 ;  /* 0x00000016060e7219 */ /* 0x081fe20000001207 */
[----:B--2---:R-:W-:Y:S01]  /*80f0*/  IMAD.MOV R6, RZ, RZ, -R13 ;  /* 0x000000ffff067224 */ /* 0x004fe200078e0a0d */
[----:B------:R-:W0:Y:S01]  /*8100*/  LDC R11, c[0x0][0x658] ;  /* 0x00019600ff0b7b82 */ /* 0x000e220000000800 */
[----:B-1----:R-:W-:Y:S01]  /*8110*/  ISETP.NE.U32.AND P0, PT, R24, RZ, PT ;  /* 0x000000ff1800720c */ /* 0x002fe20003f05070 */
[----:B------:R-:W-:Y:S01]  /*8120*/  FMUL R9, R9, UR4 ;  /* 0x0000000409097c20 */ /* 0x000fe20008400000 */
[----:B------:R-:W-:Y:S02]  /*8130*/  SHF.R.U32.HI R7, RZ, R22, R7 ;  /* 0x00000016ff077219 */ /* 0x000fe40000011607 */
[----:B------:R-:W-:-:S03]  /*8140*/  ISETP.NE.AND.EX P0, PT, R25, RZ, PT, P0 ;  /* 0x000000ff1900720c */ /* 0x000fc60003f05300 */
[----:B------:R-:W1:Y:S01]  /*8150*/  LDC R21, c[0x0][0x148] ;  /* 0x00005200ff157b82 */ /* 0x000e620000000800 */
[----:B---3--:R-:W-:Y:S02]  /*8160*/  IMAD R22, R15, R6, R8 ;  /* 0x000000060f167224 */ /* 0x008fe400078e0208 */
[----:B------:R-:W-:-:S05]  /*8170*/  IMAD.MOV.U32 R8, RZ, RZ, 0x1 ;  /* 0x00000001ff087424 */ /* 0x000fca00078e00ff */
[----:B------:R-:W2:Y:S01]  /*8180*/  LDC R20, c[0x0][0x600] ;  /* 0x00018000ff147b82 */ /* 0x000ea20000000800 */
[-CC-:B----4-:R-:W-:Y:S02]  /*8190*/  SHF.R.U64 R17, R14, R18.reuse, R7.reuse ;  /* 0x000000120e117219 */ /* 0x190fe40000001207 */
[----:B------:R-:W-:Y:S02]  /*81a0*/  SHF.R.U32.HI R6, RZ, R18, R7 ;  /* 0x00000012ff067219 */ /* 0x000fe40000011607 */
[----:B------:R3:W4:Y:S03]  /*81b0*/  F2I.U32.TRUNC.NTZ R18, R9 ;  /* 0x0000000900127305 */ /* 0x000726000020f000 */
[----:B------:R-:W1:Y:S01]  /*81c0*/  LDC R23, c[0x0][0x648] ;  /* 0x00019200ff177b82 */ /* 0x000e620000000800 */
[-C--:B0-----:R-:W-:Y:S02]  /*81d0*/  SHF.R.U64 R19, R17, R11.reuse, R6 ;  /* 0x0000000b11137219 */ /* 0x081fe40000001206 */
[----:B------:R-:W-:-:S02]  /*81e0*/  SHF.L.U32 R12, R12, R11, RZ ;  /* 0x0000000b0c0c7219 */ /* 0x000fc400000006ff */
[-C--:B------:R-:W-:Y:S01]  /*81f0*/  SHF.R.U32.HI R7, RZ, R11.reuse, R6 ;  /* 0x0000000bff077219 */ /* 0x080fe20000011606 */
[----:B------:R-:W-:Y:S01]  /*8200*/  IMAD.MOV.U32 R6, RZ, RZ, R19 ;  /* 0x000000ffff067224 */ /* 0x000fe200078e0013 */
[----:B------:R-:W-:Y:S01]  /*8210*/  SHF.L.U32 R27, R8, R11, RZ ;  /* 0x0000000b081b7219 */ /* 0x000fe200000006ff */
[----:B------:R-:W0:Y:S01]  /*8220*/  LDC R26, c[0x0][0x638] ;  /* 0x00018e00ff1a7b82 */ /* 0x000e220000000800 */
[----:B------:R-:W-:-:S07]  /*8230*/  LOP3.LUT R28, RZ, R12, RZ, 0x33, !PT ;  /* 0x0000000cff1c7212 */ /* 0x000fce00078e33ff */
[----:B------:R-:W0:Y:S01]  /*8240*/  LDC R29, c[0x0][0x610] ;  /* 0x00018400ff1d7b82 */ /* 0x000e220000000800 */
[----:B---34-:R-:W-:Y:S05]  /*8250*/  @!P0 BRA `(.L_x_168) ;  /* 0x0000000000288947 */ /* 0x018fea0003800000 */
        /* <DEDUP_REMOVED lines=10> */
.L_x_168:
[----:B-1----:R-:W-:Y:S01]  /*8300*/  SHF.R.U64 R7, R6, R23, R7 ;  /* 0x0000001706077219 */ /* 0x002fe20000001207 */
[----:B--2---:R-:W-:Y:S01]  /*8310*/  VIADD R9, R20, 0xffffffff ;  /* 0xffffffff14097836 */ /* 0x004fe20000000000 */
[----:B------:R-:W-:Y:S01]  /*8320*/  LOP3.LUT R6, R17, R28, RZ, 0xc0, !PT ;  /* 0x0000001c11067212 */ /* 0x000fe200078ec0ff */
[----:B------:R-:W-:Y:S02]  /*8330*/  IMAD.MOV R18, RZ, RZ, -R18 ;  /* 0x000000ffff127224 */ /* 0x000fe400078e0a12 */
[----:B------:R-:W-:Y:S02]  /*8340*/  IMAD.MOV R8, RZ, RZ, -R7 ;  /* 0x000000ffff087224 */ /* 0x000fe400078e0a07 */
[----:B------:R-:W-:Y:S01]  /*8350*/  IMAD R11, R27, R7, R6 ;  /* 0x000000071b0b7224 */ /* 0x000fe200078e0206 */
[----:B------:R-:W-:Y:S01]  /*8360*/  LOP3.LUT R7, R14, R9, RZ, 0xc0, !PT ;  /* 0x000000090e077212 */ /* 0x000fe200078ec0ff */
[----:B------:R-:W-:Y:S02]  /*8370*/  @P3 IMAD R22, R21, R18, R10 ;  /* 0x0000001215163224 */ /* 0x000fe400078e020a */
[----:B0-----:R-:W-:-:S02]  /*8380*/  IMAD R6, R8, R26, R19 ;  /* 0x0000001a08067224 */ /* 0x001fc400078e0213 */
[----:B------:R-:W-:Y:S02]  /*8390*/  IMAD R11, R11, R29, R22 ;  /* 0x0000001d0b0b7224 */ /* 0x000fe400078e0216 */
[----:B------:R-:W-:Y:S02]  /*83a0*/  IMAD R6, R6, R20, R7 ;  /* 0x0000001406067224 */ /* 0x000fe400078e0207 */
[----:B------:R-:W-:-:S03]  /*83b0*/  IMAD.MOV.U32 R8, RZ, RZ, 0x1 ;  /* 0x00000001ff087424 */ /* 0x000fc600078e00ff */
[----:B------:R-:W-:Y:S02]  /*83c0*/  SEL R14, R6, R11, !P3 ;  /* 0x0000000b060e7207 */ /* 0x000fe40005800000 */
[----:B------:R-:W-:Y:S01]  /*83d0*/  SEL R11, R11, R6, !P3 ;  /* 0x000000060b0b7207 */ /* 0x000fe20005800000 */
[----:B------:R-:W-:Y:S01]  /*83e0*/  IMAD.MOV.U32 R6, RZ, RZ, R16 ;  /* 0x000000ffff067224 */ /* 0x000fe200078e0010 */
[----:B------:R-:W-:-:S07]  /*83f0*/  PRMT R7, R8, 0x7610, R7 ;  /* 0x0000761008077816 */ /* 0x000fce0000000007 */
.L_x_166:
[----:B------:R-:W-:-:S08]  /*8400*/  NOP ;  /* 0x0000000000007918 */ /* 0x000fd00000000000 */
[----:B------:R-:W0:-:S00]  /*8410*/  USETMAXREG.DEALLOC.CTAPOOL 0x28 ;  /* 0x00000028000079c8 */ /* 0x000e0000080e0500 */
[----:B0-----:R-:W-:-:S13]  /*8420*/  ISETP.NE.AND P0, PT, R5, RZ, PT ;  /* 0x000000ff0500720c */ /* 0x001fda0003f05270 */
[----:B------:R-:W-:Y:S05]  /*8430*/  @P0 EXIT ;  /* 0x000000000000094d */ /* 0x000fea0003800000 */
[----:B------:R-:W-:Y:S01]  /*8440*/  LOP3.LUT P0, RZ, R7, 0xff, RZ, 0xc0, !PT ;  /* 0x000000ff07ff7812 */ /* 0x000fe2000780c0ff */
[----:B------:R-:W-:Y:S02]  /*8450*/  IMAD.MOV.U32 R5, RZ, RZ, 0x1 ;  /* 0x00000001ff057424 */ /* 0x000fe400078e00ff */
[----:B------:R-:W-:-:S10]  /*8460*/  IMAD.MOV.U32 R13, RZ, RZ, RZ ;  /* 0x000000ffff0d7224 */ /* 0x000fd400078e00ff */
[----:B------:R-:W-:Y:S05]  /*8470*/  @!P0 BRA `(.L_x_169) ;  /* 0x0000000c00308947 */ /* 0x000fea0003800000 */
[----:B------:R-:W0:Y:S01]  /*8480*/  LDC R5, c[0x0][0x28c] ;  /* 0x0000a300ff057b82 */ /* 0x000e220000000800 */
[----:B------:R-:W-:Y:S01]  /*8490*/  ULDC UR5, c[0x0][0x600] ;  /* 0x0001800000057ab9 */ /* 0x000fe20000000800 */
[----:B------:R-:W-:Y:S01]  /*84a0*/  ULDC UR4, c[0x0][0xc] ;  /* 0x0000030000047ab9 */ /* 0x000fe20000000800 */
[----:B------:R-:W-:Y:S01]  /*84b0*/  UIADD3 UR16, UR5, -0x1, URZ ;  /* 0xffffffff05107890 */ /* 0x000fe2000fffe03f */
[C---:B------:R-:W-:Y:S01]  /*84c0*/  LOP3.LUT P2, RZ, R0.reuse, 0x7f, RZ, 0xc0, !PT ;  /* 0x0000007f00ff7812 */ /* 0x040fe2000784c0ff */
[----:B------:R-:W-:Y:S01]  /*84d0*/  ULDC UR6, c[0x0][0x658] ;  /* 0x0001960000067ab9 */ /* 0x000fe20000000800 */
[----:B------:R-:W-:Y:S01]  /*84e0*/  ULDC UR5, c[0x0][0x10] ;  /* 0x0000040000057ab9 */ /* 0x000fe20000000800 */
[----:B------:R-:W-:Y:S01]  /*84f0*/  UMOV UR7, 0xffffffff ;  /* 0xffffffff00077882 */ /* 0x000fe20000000000 */
[----:B------:R-:W-:Y:S01]  /*8500*/  UMOV UR8, 0x1 ;  /* 0x0000000100087882 */ /* 0x000fe20000000000 */
[----:B------:R-:W-:Y:S01]  /*8510*/  UIMAD.WIDE.U32 UR4, UR4, UR5, URZ ;  /* 0x00000005040472a5 */ /* 0x000fe2000f8e003f */
[----:B------:R-:W-:Y:S01]  /*8520*/  LOP3.LUT P0, RZ, R0, 0x1f, RZ, 0xc0, !PT ;  /* 0x0000001f00ff7812 */ /* 0x000fe2000780c0ff */
[----:B------:R-:W-:Y:S01]  /*8530*/  USHF.L.U32 UR7, UR7, UR6, URZ ;  /* 0x0000000607077299 */ /* 0x000fe2000800063f */
[----:B------:R-:W-:Y:S01]  /*8540*/  BSSY B0, `(.L_x_169) ;  /* 0x00000bf000007945 */ /* 0x000fe20003800000 */
[----:B------:R-:W-:Y:S01]  /*8550*/  USHF.L.U32 UR18, UR8, UR6, URZ ;  /* 0x0000000608127299 */ /* 0x000fe2000800063f */
[----:B------:R-:W-:Y:S01]  /*8560*/  IMAD.MOV.U32 R15, RZ, RZ, 0x1 ;  /* 0x00000001ff0f7424 */ /* 0x000fe200078e00ff */
[----:B------:R-:W-:Y:S01]  /*8570*/  LOP3.LUT R16, R4, 0x2, RZ, 0xfc, !PT ;  /* 0x0000000204107812 */ /* 0x000fe200078efcff */
[----:B------:R-:W-:Y:S01]  /*8580*/  ULDC UR6, c[0x0][0x14] ;  /* 0x0000050000067ab9 */ /* 0x000fe20000000800 */
[----:B------:R-:W-:Y:S01]  /*8590*/  PLOP3.LUT P0, PT, P0, P2, PT, 0x8a, 0x0 ;  /* 0x000000000000781c */ /* 0x000fe20000705172 */
[----:B------:R-:W-:Y:S01]  /*85a0*/  UIMAD.WIDE.U32 UR20, UR4, UR6, URZ ;  /* 0x00000006041472a5 */ /* 0x000fe2000f8e003f */
[----:B------:R-:W-:Y:S01]  /*85b0*/  IMAD.MOV.U32 R13, RZ, RZ, RZ ;  /* 0x000000ffff0d7224 */ /* 0x000fe200078e00ff */
[----:B------:R-:W-:-:S02]  /*85c0*/  UIMAD UR13, UR5, UR6, URZ ;  /* 0x00000006050d72a4 */ /* 0x000fc4000f8e023f */
[----:B------:R-:W-:Y:S01]  /*85d0*/  ULOP3.LUT UR17, URZ, UR7, URZ, 0x33, !UPT ;  /* 0x000000073f117292 */ /* 0x000fe2000f8e333f */
[----:B0-----:R-:W-:Y:S01]  /*85e0*/  VIADD R5, R5, 0x3f ;  /* 0x0000003f05057836 */ /* 0x001fe20000000000 */
[----:B------:R-:W-:Y:S01]  /*85f0*/  UIADD3 UR13, UR21, UR13, URZ ;  /* 0x0000000d150d7290 */ /* 0x000fe2000fffe03f */
[----:B------:R-:W-:-:S03]  /*8600*/  ULDC.64 UR22, c[0x0][0x198] ;  /* 0x0000660000167ab9 */ /* 0x000fc60000000a00 */
[----:B------:R-:W-:-:S04]  /*8610*/  SHF.R.S32.HI R8, RZ, 0x1f, R5 ;  /* 0x0000001fff087819 */ /* 0x000fc80000011405 */
[----:B------:R-:W-:Y:S01]  /*8620*/  LEA.HI R8, R8, R5, RZ, 0x6 ;  /* 0x0000000508087211 */ /* 0x000fe200078f30ff */
[----:B------:R-:W-:-:S03]  /*8630*/  IMAD.MOV.U32 R5, RZ, RZ, 0x1 ;  /* 0x00000001ff057424 */ /* 0x000fc600078e00ff */
[----:B------:R-:W-:-:S05]  /*8640*/  SHF.R.S32.HI R12, RZ, 0x6, R8 ;  /* 0x00000006ff0c7819 */ /* 0x000fca0000011408 */
[----:B------:R-:W-:-:S07]  /*8650*/  VIADD R0, R12, 0x1 ;  /* 0x000000010c007836 */ /* 0x000fce0000000000 */
.L_x_181:
[----:B------:R-:W-:-:S03]  /*8660*/  UMOV UR4, 0xffffffff ;  /* 0xffffffff00047882 */ /* 0x000fc60000000000 */
[----:B------:R-:W-:Y:S05]  /*8670*/  BRA.DIV UR4, `(.L_x_170) ;  /* 0x0000000e04c47947 */ /* 0x000fea000b800000 */
[----:B------:R-:W-:-:S13]  /*8680*/  ELECT P1, URZ, PT ;  /* 0x00000000003f782f */ /* 0x000fda0003820000 */
.L_x_193:
[----:B------:R-:W0:Y:S01]  /*8690*/  LDC R7, c[0x0][0x28c] ;  /* 0x0000a300ff077b82 */ /* 0x000e220000000800 */
[----:B------:R-:W-:Y:S01]  /*86a0*/  BSSY B1, `(.L_x_171) ;  /* 0x0000037000017945 */ /* 0x000fe20003800000 */
[----:B0-----:R-:W-:-:S13]  /*86b0*/  ISETP.LT.OR P1, PT, R7, 0x1, !P1 ;  /* 0x000000010700780c */ /* 0x001fda0004f21670 */
[----:B------:R-:W-:Y:S05]  /*86c0*/  @P1 BRA `(.L_x_172) ;  /* 0x0000000000d01947 */ /* 0x000fea0003800000 */
[----:B------:R-:W-:Y:S02]  /*86d0*/  IMAD.SHL.U32 R14, R14, 0x40, RZ ;  /* 0x000000400e0e7824 */ /* 0x000fe400078e00ff */
[----:B------:R-:W-:Y:S02]  /*86e0*/  IMAD.SHL.U32 R17, R11, 0x100, RZ ;  /* 0x000001000b117824 */ /* 0x000fe400078e00ff */
[----:B------:R-:W-:Y:S02]  /*86f0*/  IMAD.MOV.U32 R20, RZ, RZ, RZ ;  /* 0x000000ffff147224 */ /* 0x000fe400078e00ff */
[----:B------:R-:W-:Y:S02]  /*8700*/  IMAD.MOV.U32 R7, RZ, RZ, R0 ;  /* 0x000000ffff077224 */ /* 0x000fe400078e0000 */
[----:B------:R-:W-:Y:S02]  /*8710*/  IMAD.MOV.U32 R8, RZ, RZ, R5 ;  /* 0x000000ffff087224 */ /* 0x000fe400078e0005 */
[----:B------:R-:W-:-:S07]  /*8720*/  IMAD.MOV.U32 R9, RZ, RZ, R13 ;  /* 0x000000ffff097224 */ /* 0x000fce00078e000d */
.L_x_176:
[----:B------:R-:W0:Y:S01]  /*8730*/  S2R R11, SR_CgaCtaId ;  /* 0x00000000000b7919 */ /* 0x000e220000008800 */
[----:B------:R-:W-:-:S04]  /*8740*/  MOV R10, 0x400 ;  /* 0x00000400000a7802 */ /* 0x000fc80000000f00 */
[----:B0-----:R-:W-:Y:S02]  /*8750*/  LEA R18, R11, R10, 0x18 ;  /* 0x0000000a0b127211 */ /* 0x001fe400078ec0ff */
[----:B------:R-:W-:Y:S01]  /*8760*/  SHF.L.U32 R10, R8, 0x1f, RZ ;  /* 0x0000001f080a7819 */ /* 0x000fe200000006ff */
[----:B------:R-:W0:Y:S02]  /*8770*/  @!P2 LDC R11, c[0x0][0x500] ;  /* 0x00014000ff0bab82 */ /* 0x000e240000000800 */
[----:B------:R-:W-:-:S04]  /*8780*/  IMAD R19, R9, 0x8, R18 ;  /* 0x0000000809137824 */ /* 0x000fc800078e0212 */
[----:B------:R-:W1:Y:S02]  /*8790*/  SYNCS.PHASECHK.TRANS64.TRYWAIT P1, [R19+URZ+0x28], R10 ;  /* 0x0000280a130075a7 */ /* 0x000e64000802017f */
[----:B-1----:R-:W-:Y:S05]  /*87a0*/  @!P1 BRA `(.L_x_173) ;  /* 0x0000000c00989947 */ /* 0x002fea0003800000 */
.L_x_194:
[----:B-1----:R-:W-:Y:S01]  /*87b0*/  PRMT R10, R16, 0x9910, RZ ;  /* 0x00009910100a7816 */ /* 0x002fe200000000ff */
[----:B0-----:R0:W-:Y:S03]  /*87c0*/  @!P2 SYNCS.ARRIVE.TRANS64 RZ, [R19+URZ], R11 ;  /* 0x0000000b13ffa9a7 */ /* 0x0011e6000800003f */
[----:B------:R-:W-:-:S13]  /*87d0*/  ISETP.NE.AND P1, PT, R10, 0x2, PT ;  /* 0x000000020a00780c */ /* 0x000fda0003f25270 */
[----:B0-----:R-:W-:Y:S05]  /*87e0*/  @P1 BRA `(.L_x_174) ;  /* 0x0000000000041947 */ /* 0x001fea0003800000 */
[----:B------:R-:W-:Y:S01]  /*87f0*/  BPT.TRAP 0x1 ;  /* 0x000000040000795c */ /* 0x000fe20000300000 */
.L_x_174:
[----:B------:R-:W-:Y:S05]  /*8800*/  @P0 BRA `(.L_x_175) ;  /* 0x0000000000040947 */ /* 0x000fea0003800000 */
[----:B------:R-:W-:Y:S01]  /*8810*/  BPT.TRAP 0x1 ;  /* 0x000000040000795c */ /* 0x000fe20000300000 */
.L_x_175:
[--C-:B------:R-:W-:Y:S01]  /*8820*/  IMAD R10, R9, 0x4000, R18.reuse ;  /* 0x00004000090a7824 */ /* 0x100fe200078e0212 */
[----:B------:R-:W-:Y:S01]  /*8830*/  R2UR UR9, R19 ;  /* 0x00000000130972ca */ /* 0x000fe200000e0000 */
[----:B------:R-:W-:Y:S01]  /*8840*/  IMAD R18, R9, 0x1000, R18 ;  /* 0x0000100009127824 */ /* 0x000fe200078e0212 */
[----:B------:R-:W-:Y:S01]  /*8850*/  UIADD3 UR4, UP0, UR22, 0xf0, URZ ;  /* 0x000000f016047890 */ /* 0x000fe2000ff1e03f */
[----:B------:R-:W-:Y:S01]  /*8860*/  VIADD R7, R7, 0xffffffff ;  /* 0xffffffff07077836 */ /* 0x000fe20000000000 */
[----:B------:R-:W-:Y:S01]  /*8870*/  R2UR UR5, R10 ;  /* 0x000000000a0572ca */ /* 0x000fe200000e0000 */
[----:B------:R-:W-:Y:S01]  /*8880*/  UIADD3 UR24, UP1, UR22, 0x1f0, URZ ;  /* 0x000001f016187890 */ /* 0x000fe2000ff3e03f */
[----:B------:R-:W-:Y:S01]  /*8890*/  R2UR UR8, R18 ;  /* 0x00000000120872ca */ /* 0x000fe200000e0000 */
[----:B------:R-:W-:Y:S01]  /*88a0*/  VIADD R9, R9, 0x1 ;  /* 0x0000000109097836 */ /* 0x000fe20000000000 */
[----:B------:R-:W-:Y:S01]  /*88b0*/  R2UR UR11, R17 ;  /* 0x00000000110b72ca */ /* 0x000fe200000e0000 */
[----:B------:R-:W-:Y:S01]  /*88c0*/  UIADD3.X UR25, URZ, UR23, URZ, UP1, !UPT ;  /* 0x000000173f197290 */ /* 0x000fe20008ffe43f */
[----:B------:R-:W-:Y:S01]  /*88d0*/  R2UR UR10, R20 ;  /* 0x00000000140a72ca */ /* 0x000fe200000e0000 */
[----:B------:R-:W-:Y:S01]  /*88e0*/  UMOV UR6, 0x0 ;  /* 0x0000000000067882 */ /* 0x000fe20000000000 */
[----:B------:R-:W-:Y:S01]  /*88f0*/  R2UR UR12, R6 ;  /* 0x00000000060c72ca */ /* 0x000fe200000e0000 */
[----:B------:R-:W-:Y:S01]  /*8900*/  UMOV UR7, 0x10000000 ;  /* 0x1000000000077882 */ /* 0x000fe20000000000 */
[----:B------:R-:W-:Y:S01]  /*8910*/  R2UR UR19, R14 ;  /* 0x000000000e1372ca */ /* 0x000fe200000e0000 */
[----:B------:R-:W-:Y:S01]  /*8920*/  VIADD R20, R20, 0x40 ;  /* 0x0000004014147836 */ /* 0x000fe20000000000 */
[----:B------:R-:W-:Y:S01]  /*8930*/  ISETP.GT.AND P4, PT, R7, 0x1, PT ;  /* 0x000000010700780c */ /* 0x000fe20003f84270 */
[----:B------:R-:W-:Y:S01]  /*8940*/  UIADD3 UR14, UR5, 0x100, URZ ;  /* 0x00000100050e7890 */ /* 0x000fe2000fffe03f */
[----:B------:R-:W-:Y:S01]  /*8950*/  ISETP.NE.AND P1, PT, R9, 0x5, PT ;  /* 0x000000050900780c */ /* 0x000fe20003f25270 */
[----:B------:R-:W-:-:S02]  /*8960*/  UIADD3.X UR5, URZ, UR23, URZ, UP0, !UPT ;  /* 0x000000173f057290 */ /* 0x000fc400087fe43f */
[----:B------:R-:W-:Y:S01]  /*8970*/  UIADD3 UR15, UR8, 0x14100, URZ ;  /* 0x00014100080f7890 */ /* 0x000fe2000fffe03f */
[----:B------:R-:W-:Y:S02]  /*8980*/  SEL R11, RZ, 0x1, P1 ;  /* 0x00000001ff0b7807 */ /* 0x000fe40000800000 */
[----:B------:R-:W-:Y:S01]  /*8990*/  UMOV UR8, UR14 ;  /* 0x0000000e00087c82 */ /* 0x000fe20008000000 */
[----:B------:R-:W-:Y:S02]  /*89a0*/  SEL R9, R9, RZ, P1 ;  /* 0x000000ff09097207 */ /* 0x000fe40000800000 */
[----:B------:R-:W-:Y:S01]  /*89b0*/  LOP3.LUT R8, R8, R11, RZ, 0x3c, !PT ;  /* 0x0000000b08087212 */ /* 0x000fe200078e3cff */
[----:B------:R0:W-:Y:S02]  /*89c0*/  UTMALDG.3D [UR8], [UR4], desc[UR6] ;  /* 0x00000608040075b4 */ /* 0x0001e40008011000 */
[----:B0-----:R-:W-:Y:S01]  /*89d0*/  UMOV UR8, UR15 ;  /* 0x0000000f00087c82 */ /* 0x001fe20008000000 */
[----:B------:R-:W-:-:S02]  /*89e0*/  UMOV UR11, UR19 ;  /* 0x00000013000b7c82 */ /* 0x000fc40008000000 */
[----:B------:R0:W-:Y:S02]  /*89f0*/  UTMALDG.3D [UR8], [UR24], desc[UR6] ;  /* 0x00000608180075b4 */ /* 0x0001e40008011000 */
[----:B0-----:R-:W-:Y:S05]  /*8a00*/  @P4 BRA `(.L_x_176) ;  /* 0xfffffffc00484947 */ /* 0x001fea000383ffff */
.L_x_172:
[----:B------:R-:W-:Y:S05]  /*8a10*/  BSYNC B1 ;  /* 0x0000000000017941 */ /* 0x000fea0003800000 */
.L_x_171:
[----:B------:R-:W-:Y:S01]  /*8a20*/  LOP3.LUT P4, RZ, R15, 0xff, RZ, 0xc0, !PT ;  /* 0x000000ff0fff7812 */ /* 0x000fe2000788c0ff */
[----:B------:R-:W-:Y:S01]  /*8a30*/  IMAD.IADD R13, R12, 0x1, R13 ;  /* 0x000000010c0d7824 */ /* 0x000fe200078e020d */
[----:B------:R-:W-:Y:S01]  /*8a40*/  IADD3 R2, P5, R2, UR20, RZ ;  /* 0x0000001402027c10 */ /* 0x000fe2000ffbe0ff */
[----:B------:R-:W-:Y:S01]  /*8a50*/  ULDC.64 UR4, c[0x0][0x650] ;  /* 0x0001940000047ab9 */ /* 0x000fe20000000a00 */
[----:B------:R-:W-:Y:S01]  /*8a60*/  BSSY B1, `(.L_x_177) ;  /* 0x000006a000017945 */ /* 0x000fe20003800000 */
[----:B------:R-:W-:Y:S01]  /*8a70*/  IMAD.MOV.U32 R11, RZ, RZ, -0x1 ;  /* 0xffffffffff0b7424 */ /* 0x000fe200078e00ff */
[----:B------:R-:W-:Y:S01]  /*8a80*/  ISETP.GT.U32.AND P1, PT, R13, 0x4, PT ;  /* 0x000000040d00780c */ /* 0x000fe20003f24070 */
[----:B------:R-:W-:Y:S01]  /*8a90*/  IMAD.MOV.U32 R14, RZ, RZ, -0x1 ;  /* 0xffffffffff0e7424 */ /* 0x000fe200078e00ff */
[----:B------:R-:W-:Y:S02]  /*8aa0*/  IADD3.X R3, R3, UR13, RZ, P5, !PT ;  /* 0x0000000d03037c10 */ /* 0x000fe4000affe4ff */
[----:B------:R-:W-:-:S02]  /*8ab0*/  ISETP.LT.U32.AND P1, PT, R12, 0x5, P1 ;  /* 0x000000050c00780c */ /* 0x000fc40000f21070 */
[----:B------:R-:W-:Y:S01]  /*8ac0*/  PRMT R15, RZ, 0x7610, R15 ;  /* 0x00007610ff0f7816 */ /* 0x000fe2000000000f */
[----:B------:R-:W0:Y:S01]  /*8ad0*/  @P4 S2R R7, SR_CgaCtaId ;  /* 0x0000000000074919 */ /* 0x000e220000008800 */
[----:B------:R-:W-:-:S04]  /*8ae0*/  @P4 MOV R6, 0x400 ;  /* 0x0000040000064802 */ /* 0x000fc80000000f00 */
[----:B0-----:R-:W-:Y:S01]  /*8af0*/  @P4 LEA R8, R7, R6, 0x18 ;  /* 0x0000000607084211 */ /* 0x001fe200078ec0ff */
[----:B------:R-:W-:Y:S01]  /*8b00*/  IMAD.WIDE.U32 R6, R13, -0x33333333, RZ ;  /* 0xcccccccd0d067825 */ /* 0x000fe200078e00ff */
[----:B------:R-:W-:Y:S02]  /*8b10*/  SEL R6, RZ, 0x1, !P1 ;  /* 0x00000001ff067807 */ /* 0x000fe40004800000 */
[----:B------:R-:W-:Y:S01]  /*8b20*/  ISETP.GE.U32.AND P1, PT, R2, UR4, PT ;  /* 0x0000000402007c0c */ /* 0x000fe2000bf26070 */
[----:B------:R0:W-:Y:S01]  /*8b30*/  @P4 SYNCS.ARRIVE.TRANS64.A1T0 RZ, [R8+URZ+0x68], RZ ;  /* 0x000068ff08ff49a7 */ /* 0x0001e2000810003f */
[----:B------:R-:W-:Y:S02]  /*8b40*/  ISETP.GE.U32.AND P4, PT, R12, 0x5, PT ;  /* 0x000000050c00780c */ /* 0x000fe40003f86070 */
[----:B------:R-:W-:Y:S02]  /*8b50*/  ISETP.GE.U32.AND.EX P1, PT, R3, UR5, PT, P1 ;  /* 0x0000000503007c0c */ /* 0x000fe4000bf26110 */
[----:B------:R-:W-:Y:S01]  /*8b60*/  LOP3.LUT R5, R5, R6, RZ, 0x3c, !PT ;  /* 0x0000000605057212 */ /* 0x000fe200078e3cff */
[----:B------:R-:W-:Y:S01]  /*8b70*/  IMAD.MOV.U32 R6, RZ, RZ, -0x1 ;  /* 0xffffffffff067424 */ /* 0x000fe200078e00ff */
[----:B0-----:R-:W-:-:S02]  /*8b80*/  SHF.R.U32.HI R8, RZ, 0x2, R7 ;  /* 0x00000002ff087819 */ /* 0x001fc40000011607 */
[----:B------:R-:W-:-:S03]  /*8b90*/  PRMT R7, RZ, 0x7610, R7 ;  /* 0x00007610ff077816 */ /* 0x000fc60000000007 */
[----:B------:R-:W-:Y:S02]  /*8ba0*/  IMAD R13, R8, -0x5, R13 ;  /* 0xfffffffb080d7824 */ /* 0x000fe400078e020d */
[----:B------:R-:W-:Y:S02]  /*8bb0*/  @P4 LOP3.LUT R5, R5, 0x1, R8, 0x78, !PT ;  /* 0x0000000105054812 */ /* 0x000fe400078e7808 */
[----:B------:R-:W-:Y:S05]  /*8bc0*/  @P1 BRA `(.L_x_178) ;  /* 0x00000004004c1947 */ /* 0x000fea0003800000 */
[----:B------:R-:W-:Y:S01]  /*8bd0*/  ULDC.64 UR4, c[0x0][0x628] ;  /* 0x00018a0000047ab9 */ /* 0x000fe20000000a00 */
[----:B------:R-:W0:Y:S01]  /*8be0*/  S2R R17, SR_CTAID.X ;  /* 0x0000000000117919 */ /* 0x000e220000002500 */
[----:B------:R-:W-:Y:S01]  /*8bf0*/  ISETP.NE.U32.AND P1, PT, RZ, UR4, PT ;  /* 0x00000004ff007c0c */ /* 0x000fe2000bf25070 */
[----:B------:R-:W-:Y:S01]  /*8c00*/  ULDC UR7, c[0x0][0x630] ;  /* 0x00018c0000077ab9 */ /* 0x000fe20000000800 */
[----:B------:R-:W-:Y:S01]  /*8c10*/  IMAD.MOV.U32 R6, RZ, RZ, R2 ;  /* 0x000000ffff067224 */ /* 0x000fe200078e0002 */
[----:B------:R-:W1:Y:S01]  /*8c20*/  S2R R14, SR_CTAID.Y ;  /* 0x00000000000e7919 */ /* 0x000e620000002600 */
[----:B------:R-:W-:Y:S01]  /*8c30*/  ISETP.NE.AND.EX P1, PT, RZ, UR5, PT, P1 ;  /* 0x00000005ff007c0c */ /* 0x000fe2000bf25310 */
[----:B------:R-:W-:-:S12]  /*8c40*/  IMAD.MOV.U32 R7, RZ, RZ, R3 ;  /* 0x000000ffff077224 */ /* 0x000fd800078e0003 */
[----:B------:R-:W-:Y:S05]  /*8c50*/  @!P1 BRA `(.L_x_179) ;  /* 0x0000000000289947 */ /* 0x000fea0003800000 */
[----:B------:R-:W-:Y:S02]  /*8c60*/  ULDC UR6, c[0x0][0x634] ;  /* 0x00018d0000067ab9 */ /* 0x000fe40000000800 */
[----:B------:R-:W-:-:S05]  /*8c70*/  IADD3 R11, P1, R2, UR6, RZ ;  /* 0x00000006020b7c10 */ /* 0x000fca000ff3e0ff */
[----:B------:R-:W-:-:S04]  /*8c80*/  IMAD.X R19, RZ, RZ, R3, P1 ;  /* 0x000000ffff137224 */ /* 0x000fc800008e0603 */
[----:B------:R-:W-:-:S04]  /*8c90*/  IMAD.WIDE.U32 R8, R19, UR4, RZ ;  /* 0x0000000413087c25 */ /* 0x000fc8000f8e00ff */
[----:B------:R-:W-:-:S04]  /*8ca0*/  IMAD.WIDE.U32 R8, P1, R11, UR5, R8 ;  /* 0x000000050b087c25 */ /* 0x000fc8000f820008 */
[----:B------:R-:W-:-:S04]  /*8cb0*/  IMAD.WIDE.U32 R10, R11, UR4, RZ ;  /* 0x000000040b0a7c25 */ /* 0x000fc8000f8e00ff */
[----:B------:R-:W-:Y:S01]  /*8cc0*/  IMAD.X R7, RZ, RZ, RZ, P1 ;  /* 0x000000ffff077224 */ /* 0x000fe200008e06ff */
[----:B------:R-:W-:Y:S01]  /*8cd0*/  IADD3 RZ, P1, R11, R8, RZ ;  /* 0x000000080bff7210 */ /* 0x000fe20007f3e0ff */
[----:B------:R-:W-:-:S04]  /*8ce0*/  IMAD.MOV.U32 R6, RZ, RZ, R9 ;  /* 0x000000ffff067224 */ /* 0x000fc800078e0009 */
[----:B------:R-:W-:-:S08]  /*8cf0*/  IMAD.WIDE.U32.X R6, R19, UR5, R6, P1 ;  /* 0x0000000513067c25 */ /* 0x000fd000088e0406 */
.L_x_179:
[--C-:B------:R-:W-:Y:S01]  /*8d00*/  SHF.R.U64 R10, R6, UR7, R7.reuse ;  /* 0x00000007060a7c19 */ /* 0x100fe20008001207 */
[----:B------:R-:W-:Y:S01]  /*8d10*/  ULDC.64 UR4, c[0x0][0x620] ;  /* 0x0001880000047ab9 */ /* 0x000fe20000000a00 */
[----:B------:R-:W-:Y:S01]  /*8d20*/  SHF.R.U32.HI R6, RZ, UR7, R7 ;  /* 0x00000007ff067c19 */ /* 0x000fe20008011607 */
[----:B------:R-:W2:Y:S01]  /*8d30*/  LDC R22, c[0x0][0x144] ;  /* 0x00005100ff167b82 */ /* 0x000ea20000000800 */
[----:B------:R-:W-:Y:S01]  /*8d40*/  IADD3 R9, P1, RZ, -R10, RZ ;  /* 0x8000000aff097210 */ /* 0x000fe20007f3e0ff */
[----:B------:R-:W-:Y:S01]  /*8d50*/  ULDC.64 UR8, c[0x0][0x640] ;  /* 0x0001900000087ab9 */ /* 0x000fe20000000a00 */
[----:B0-----:R-:W-:Y:S01]  /*8d60*/  I2FP.F32.U32 R11, R17 ;  /* 0x00000011000b7245 */ /* 0x001fe20000201000 */
[----:B------:R-:W-:Y:S02]  /*8d70*/  ULDC UR6, c[0x0][0x608] ;  /* 0x0001820000067ab9 */ /* 0x000fe40000000800 */
[----:B------:R-:W-:Y:S01]  /*8d80*/  IMAD.X R6, RZ, RZ, ~R6, P1 ;  /* 0x000000ffff067224 */ /* 0x000fe200008e0e06 */
[----:B------:R-:W-:Y:S01]  /*8d90*/  ISETP.NE.U32.AND P1, PT, RZ, UR8, PT ;  /* 0x00000008ff007c0c */ /* 0x000fe2000bf25070 */
[----:B------:R-:W0:Y:S02]  /*8da0*/  LDC R19, c[0x0][0x148] ;  /* 0x00005200ff137b82 */ /* 0x000e240000000800 */
[----:B------:R-:W-:Y:S01]  /*8db0*/  IMAD R8, R6, UR4, RZ ;  /* 0x0000000406087c24 */ /* 0x000fe2000f8e02ff */
[----:B------:R-:W-:Y:S01]  /*8dc0*/  ISETP.NE.AND.EX P1, PT, RZ, UR9, PT, P1 ;  /* 0x00000009ff007c0c */ /* 0x000fe2000bf25310 */
[----:B------:R-:W-:Y:S01]  /*8dd0*/  IMAD.WIDE.U32 R6, R9, UR4, R2 ;  /* 0x0000000409067c25 */ /* 0x000fe2000f8e0002 */
[----:B------:R-:W-:-:S03]  /*8de0*/  ULDC UR4, c[0x0][0x150] ;  /* 0x0000540000047ab9 */ /* 0x000fc60000000800 */
[----:B------:R-:W-:Y:S02]  /*8df0*/  IMAD R9, R9, UR5, R8 ;  /* 0x0000000509097c24 */ /* 0x000fe4000f8e0208 */
[----:B------:R-:W-:Y:S01]  /*8e00*/  FMUL R8, R11, UR4 ;  /* 0x000000040b087c20 */ /* 0x000fe20008400000 */
[----:B------:R-:W-:Y:S01]  /*8e10*/  ULDC UR4, c[0x0][0x618] ;  /* 0x0001860000047ab9 */ /* 0x000fe20000000800 */
[----:B------:R-:W-:Y:S01]  /*8e20*/  ULDC UR5, c[0x0][0x154] ;  /* 0x0000550000057ab9 */ /* 0x000fe20000000800 */
[----:B------:R-:W-:-:S03]  /*8e30*/  IMAD.IADD R7, R7, 0x1, R9 ;  /* 0x0000000107077824 */ /* 0x000fc600078e0209 */
[----:B------:R-:W3:Y:S02]  /*8e40*/  F2I.U32.TRUNC.NTZ R8, R8 ;  /* 0x0000000800087305 */ /* 0x000ee4000020f000 */
[----:B------:R-:W-:Y:S02]  /*8e50*/  SHF.R.U64 R11, R6, UR4, R7 ;  /* 0x00000004060b7c19 */ /* 0x000fe40008001207 */
[----:B-1----:R-:W-:-:S05]  /*8e60*/  I2FP.F32.U32 R6, R14 ;  /* 0x0000000e00067245 */ /* 0x002fca0000201000 */
[----:B------:R-:W-:Y:S01]  /*8e70*/  FMUL R21, R6, UR5 ;  /* 0x0000000506157c20 */ /* 0x000fe20008400000 */
[----:B------:R-:W-:Y:S01]  /*8e80*/  SHF.R.U32.HI R6, RZ, UR4, R7 ;  /* 0x00000004ff067c19 */ /* 0x000fe20008011607 */
[----:B------:R-:W-:-:S03]  /*8e90*/  ULDC UR4, c[0x0][0x658] ;  /* 0x0001960000047ab9 */ /* 0x000fc60000000800 */
[--C-:B------:R-:W-:Y:S01]  /*8ea0*/  SHF.R.U64 R20, R11, UR6, R6.reuse ;  /* 0x000000060b147c19 */ /* 0x100fe20008001206 */
[----:B------:R-:W1:Y:S01]  /*8eb0*/  F2I.U32.TRUNC.NTZ R21, R21 ;  /* 0x0000001500157305 */ /* 0x000e62000020f000 */
[----:B------:R-:W-:Y:S01]  /*8ec0*/  SHF.R.U32.HI R7, RZ, UR6, R6 ;  /* 0x00000006ff077c19 */ /* 0x000fe20008011606 */
[----:B---3--:R-:W-:-:S03]  /*8ed0*/  IMAD.MOV R8, RZ, RZ, -R8 ;  /* 0x000000ffff087224 */ /* 0x008fc600078e0a08 */
[----:B------:R-:W-:Y:S01]  /*8ee0*/  SHF.R.U64 R18, R20, UR4, R7 ;  /* 0x0000000414127c19 */ /* 0x000fe20008001207 */
[----:B--2---:R-:W-:Y:S01]  /*8ef0*/  IMAD R17, R22, R8, R17 ;  /* 0x0000000816117224 */ /* 0x004fe200078e0211 */
[----:B------:R-:W-:-:S03]  /*8f00*/  SHF.R.U32.HI R23, RZ, UR4, R7 ;  /* 0x00000004ff177c19 */ /* 0x000fc60008011607 */
[----:B------:R-:W-:Y:S02]  /*8f10*/  IMAD.MOV.U32 R6, RZ, RZ, R18 ;  /* 0x000000ffff067224 */ /* 0x000fe400078e0012 */
[----:B------:R-:W-:Y:S01]  /*8f20*/  IMAD.MOV.U32 R7, RZ, RZ, R23 ;  /* 0x000000ffff077224 */ /* 0x000fe200078e0017 */
[----:B-1----:R-:W-:Y:S06]  /*8f30*/  @!P1 BRA `(.L_x_180) ;  /* 0x0000000000289947 */ /* 0x002fec0003800000 */
[----:B------:R-:W-:Y:S02]  /*8f40*/  ULDC UR4, c[0x0][0x64c] ;  /* 0x0001930000047ab9 */ /* 0x000fe40000000800 */
[----:B------:R-:W-:-:S05]  /*8f50*/  IADD3 R7, P1, R18, UR4, RZ ;  /* 0x0000000412077c10 */ /* 0x000fca000ff3e0ff */
[----:B------:R-:W-:-:S04]  /*8f60*/  IMAD.X R23, RZ, RZ, R23, P1 ;  /* 0x000000ffff177224 */ /* 0x000fc800008e0617 */
[----:B------:R-:W-:-:S04]  /*8f70*/  IMAD.WIDE.U32 R8, R23, UR8, RZ ;  /* 0x0000000817087c25 */ /* 0x000fc8000f8e00ff */
[----:B------:R-:W-:-:S04]  /*8f80*/  IMAD.WIDE.U32 R8, P1, R7, UR9, R8 ;  /* 0x0000000907087c25 */ /* 0x000fc8000f820008 */
[----:B------:R-:W-:-:S04]  /*8f90*/  IMAD.WIDE.U32 R6, R7, UR8, RZ ;  /* 0x0000000807067c25 */ /* 0x000fc8000f8e00ff */
[----:B------:R-:W-:Y:S01]  /*8fa0*/  IMAD.MOV.U32 R6, RZ, RZ, R9 ;  /* 0x000000ffff067224 */ /* 0x000fe200078e0009 */
[----:B------:R-:W-:Y:S01]  /*8fb0*/  IADD3 RZ, P4, R7, R8, RZ ;  /* 0x0000000807ff7210 */ /* 0x000fe20007f9e0ff */
[----:B------:R-:W-:-:S04]  /*8fc0*/  IMAD.X R7, RZ, RZ, RZ, P1 ;  /* 0x000000ffff077224 */ /* 0x000fc800008e06ff */
[----:B------:R-:W-:-:S08]  /*8fd0*/  IMAD.WIDE.U32.X R6, R23, UR9, R6, P4 ;  /* 0x0000000917067c25 */ /* 0x000fd0000a0e0406 */
.L_x_180:
[----:B------:R-:W-:Y:S01]  /*8fe0*/  ULDC UR4, c[0x0][0x648] ;  /* 0x0001920000047ab9 */ /* 0x000fe20000000800 */
[----:B------:R-:W-:Y:S01]  /*8ff0*/  LOP3.LUT R20, R20, UR17, RZ, 0xc0, !PT ;  /* 0x0000001114147c12 */ /* 0x000fe2000f8ec0ff */
[----:B------:R-:W-:Y:S01]  /*9000*/  IMAD.MOV R21, RZ, RZ, -R21 ;  /* 0x000000ffff157224 */ /* 0x000fe200078e0a15 */
[----:B------:R-:W-:Y:S01]  /*9010*/  SHF.R.U64 R7, R6, UR4, R7 ;  /* 0x0000000406077c19 */ /* 0x000fe20008001207 */
[----:B------:R-:W-:Y:S01]  /*9020*/  ULDC UR4, c[0x0][0x638] ;  /* 0x00018e0000047ab9 */ /* 0x000fe20000000800 */
[----:B------:R-:W-:Y:S01]  /*9030*/  LOP3.LUT R11, R11, UR16, RZ, 0xc0, !PT ;  /* 0x000000100b0b7c12 */ /* 0x000fe2000f8ec0ff */
[----:B0-----:R-:W-:Y:S01]  /*9040*/  @P3 IMAD R17, R19, R21, R14 ;  /* 0x0000001513113224 */ /* 0x001fe200078e020e */
[----:B------:R-:W-:Y:S01]  /*9050*/  ULDC UR5, c[0x0][0x610] ;  /* 0x0001840000057ab9 */ /* 0x000fe20000000800 */
[----:B------:R-:W-:Y:S02]  /*9060*/  IMAD.MOV R9, RZ, RZ, -R7 ;  /* 0x000000ffff097224 */ /* 0x000fe400078e0a07 */
[----:B------:R-:W-:-:S02]  /*9070*/  IMAD R20, R7, UR18, R20 ;  /* 0x0000001207147c24 */ /* 0x000fc4000f8e0214 */
[----:B------:R-:W-:Y:S01]  /*9080*/  IMAD R18, R9, UR4, R18 ;  /* 0x0000000409127c24 */ /* 0x000fe2000f8e0212 */
[----:B------:R-:W-:Y:S01]  /*9090*/  ULDC UR4, c[0x0][0x600] ;  /* 0x0001800000047ab9 */ /* 0x000fe20000000800 */
[----:B------:R-:W-:Y:S02]  /*90a0*/  IMAD R17, R20, UR5, R17 ;  /* 0x0000000514117c24 */ /* 0x000fe4000f8e0211 */
[----:B------:R-:W-:Y:S02]  /*90b0*/  IMAD R18, R18, UR4, R11 ;  /* 0x0000000412127c24 */ /* 0x000fe4000f8e020b */
[----:B------:R-:W-:Y:S02]  /*90c0*/  IMAD.MOV.U32 R7, RZ, RZ, 0x1 ;  /* 0x00000001ff077424 */ /* 0x000fe400078e00ff */
[----:B------:R-:W-:Y:S01]  /*90d0*/  IMAD.MOV.U32 R6, RZ, RZ, R10 ;  /* 0x000000ffff067224 */ /* 0x000fe200078e000a */
[----:B------:R-:W-:Y:S02]  /*90e0*/  SEL R14, R18, R17, !P3 ;  /* 0x00000011120e7207 */ /* 0x000fe40005800000 */
[----:B------:R-:W-:-:S07]  /*90f0*/  SEL R11, R17, R18, !P3 ;  /* 0x00000012110b7207 */ /* 0x000fce0005800000 */
.L_x_178:
[----:B------:R-:W-:Y:S05]  /*9100*/  BSYNC B1 ;  /* 0x0000000000017941 */ /* 0x000fea0003800000 */
.L_x_177:
[----:B------:R-:W-:-:S13]  /*9110*/  LOP3.LUT P1, RZ, R7, 0xff, RZ, 0xc0, !PT ;  /* 0x000000ff07ff7812 */ /* 0x000fda000782c0ff */
[----:B------:R-:W-:Y:S05]  /*9120*/  @P1 BRA `(.L_x_181) ;  /* 0xfffffff4004c1947 */ /* 0x000fea000383ffff */
[----:B------:R-:W-:Y:S05]  /*9130*/  BSYNC B0 ;  /* 0x0000000000007941 */ /* 0x000fea0003800000 */
.L_x_169:
[----:B------:R-:W-:-:S03]  /*9140*/  UMOV UR4, 0xffffffff ;  /* 0xffffffff00047882 */ /* 0x000fc60000000000 */
[----:B------:R-:W-:Y:S05]  /*9150*/  BRA.DIV UR4, `(.L_x_182) ;  /* 0x0000000604407947 */ /* 0x000fea000b800000 */
[----:B------:R-:W-:-:S13]  /*9160*/  ELECT P0, URZ, PT ;  /* 0x00000000003f782f */ /* 0x000fda0003800000 */
.L_x_197:
[----:B------:R-:W-:Y:S04]  /*9170*/  BSSY B0, `(.L_x_183) ;  /* 0x0000034000007945 */ /* 0x000fe80003800000 */
[----:B------:R-:W-:Y:S05]  /*9180*/  @!P0 BRA `(.L_x_184) ;  /* 0x0000000000c88947 */ /* 0x000fea0003800000 */
[----:B------:R-:W-:-:S04]  /*9190*/  LOP3.LUT R4, R4, 0x2, RZ, 0xfc, !PT ;  /* 0x0000000204047812 */ /* 0x000fc800078efcff */
[----:B------:R-:W-:-:S13]  /*91a0*/  ISETP.NE.AND P0, PT, R4, 0x3, PT ;  /* 0x000000030400780c */ /* 0x000fda0003f05270 */
[----:B------:R-:W-:Y:S05]  /*91b0*/  @!P0 BRA `(.L_x_185) ;  /* 0x0000000000048947 */ /* 0x000fea0003800000 */
[----:B------:R-:W-:Y:S01]  /*91c0*/  BPT.TRAP 0x1 ;  /* 0x000000040000795c */ /* 0x000fe20000300000 */
.L_x_185:
[----:B------:R-:W0:Y:S01]  /*91d0*/  S2R R3, SR_CgaCtaId ;  /* 0x0000000000037919 */ /* 0x000e220000008800 */
[----:B------:R-:W-:-:S04]  /*91e0*/  MOV R0, 0x400 ;  /* 0x0000040000007802 */ /* 0x000fc80000000f00 */
[----:B0-----:R-:W-:Y:S02]  /*91f0*/  LEA R0, R3, R0, 0x18 ;  /* 0x0000000003007211 */ /* 0x001fe400078ec0ff */
[----:B------:R-:W-:-:S03]  /*9200*/  SHF.L.U32 R3, R5, 0x1f, RZ ;  /* 0x0000001f05037819 */ /* 0x000fc600000006ff */
[----:B------:R-:W-:-:S04]  /*9210*/  VIADD R0, R0, 0x28 ;  /* 0x0000002800007836 */ /* 0x000fc80000000000 */
[C---:B------:R-:W-:Y:S02]  /*9220*/  IMAD R6, R13.reuse, 0x8, R0 ;  /* 0x000000080d067824 */ /* 0x040fe400078e0200 */
[----:B------:R-:W-:Y:S02]  /*9230*/  VIADD R13, R13, 0x1 ;  /* 0x000000010d0d7836 */ /* 0x000fe40000000000 */
[----:B------:R-:W0:Y:S03]  /*9240*/  SYNCS.PHASECHK.TRANS64.TRYWAIT P0, [R6+URZ], R3 ;  /* 0x00000003060075a7 */ /* 0x000e26000800017f */
[----:B------:R-:W-:-:S04]  /*9250*/  ISETP.NE.AND P1, PT, R13, 0x5, PT ;  /* 0x000000050d00780c */ /* 0x000fc80003f25270 */
[----:B------:R-:W-:Y:S02]  /*9260*/  SEL R2, RZ, 0x1, P1 ;  /* 0x00000001ff027807 */ /* 0x000fe40000800000 */
[----:B------:R-:W-:Y:S02]  /*9270*/  SEL R13, R13, RZ, P1 ;  /* 0x000000ff0d0d7207 */ /* 0x000fe40000800000 */
[----:B------:R-:W-:-:S03]  /*9280*/  LOP3.LUT R8, R5, R2, RZ, 0x3c, !PT ;  /* 0x0000000205087212 */ /* 0x000fc600078e3cff */
[----:B------:R-:W-:Y:S01]  /*9290*/  IMAD R7, R13, 0x8, R0 ;  /* 0x000000080d077824 */ /* 0x000fe200078e0200 */
[----:B------:R-:W-:Y:S01]  /*92a0*/  SHF.L.U32 R4, R8, 0x1f, RZ ;  /* 0x0000001f08047819 */ /* 0x000fe200000006ff */
[----:B0-----:R-:W-:Y:S06]  /*92b0*/  @!P0 BRA `(.L_x_186) ;  /* 0x00000004000c8947 */ /* 0x001fec0003800000 */
.L_x_198:
[----:B------:R-:W1:Y:S01]  /*92c0*/  SYNCS.PHASECHK.TRANS64.TRYWAIT P0, [R7+URZ], R4 ;  /* 0x00000004070075a7 */ /* 0x000e62000800017f */
[----:B------:R-:W-:-:S05]  /*92d0*/  VIADD R2, R13, 0x1 ;  /* 0x000000010d027836 */ /* 0x000fca0000000000 */
[----:B------:R-:W-:-:S04]  /*92e0*/  ISETP.NE.AND P1, PT, R2, 0x5, PT ;  /* 0x000000050200780c */ /* 0x000fc80003f25270 */
[----:B0-----:R-:W-:Y:S02]  /*92f0*/  SEL R3, RZ, 0x1, P1 ;  /* 0x00000001ff037807 */ /* 0x001fe40000800000 */
[----:B------:R-:W-:Y:S02]  /*9300*/  SEL R9, R2, RZ, P1 ;  /* 0x000000ff02097207 */ /* 0x000fe40000800000 */
[----:B------:R-:W-:-:S03]  /*9310*/  LOP3.LUT R8, R8, R3, RZ, 0x3c, !PT ;  /* 0x0000000308087212 */ /* 0x000fc600078e3cff */
[----:B------:R-:W-:Y:S01]  /*9320*/  IMAD R10, R9, 0x8, R0 ;  /* 0x00000008090a7824 */ /* 0x000fe200078e0200 */
[----:B------:R-:W-:Y:S01]  /*9330*/  SHF.L.U32 R5, R8, 0x1f, RZ ;  /* 0x0000001f08057819 */ /* 0x000fe200000006ff */
[----:B-1----:R-:W-:Y:S06]  /*9340*/  @!P0 BRA `(.L_x_187) ;  /* 0x0000000000fc8947 */ /* 0x002fec0003800000 */
.L_x_199:
[----:B------:R-:W1:Y:S01]  /*9350*/  SYNCS.PHASECHK.TRANS64.TRYWAIT P0, [R10+URZ], R5 ;  /* 0x000000050a0075a7 */ /* 0x000e62000800017f */
[----:B------:R-:W-:-:S05]  /*9360*/  VIADD R2, R9, 0x1 ;  /* 0x0000000109027836 */ /* 0x000fca0000000000 */
[----:B------:R-:W-:-:S04]  /*9370*/  ISETP.NE.AND P1, PT, R2, 0x5, PT ;  /* 0x000000050200780c */ /* 0x000fc80003f25270 */
[----:B------:R-:W-:Y:S02]  /*9380*/  SEL R3, RZ, 0x1, P1 ;  /* 0x00000001ff037807 */ /* 0x000fe40000800000 */
[----:B0-----:R-:W-:Y:S02]  /*9390*/  SEL R7, R2, RZ, P1 ;  /* 0x000000ff02077207 */ /* 0x001fe40000800000 */
[----:B------:R-:W-:-:S03]  /*93a0*/  LOP3.LUT R9, R8, R3, RZ, 0x3c, !PT ;  /* 0x0000000308097212 */ /* 0x000fc600078e3cff */
[----:B------:R-:W-:Y:S01]  /*93b0*/  IMAD R11, R7, 0x8, R0 ;  /* 0x00000008070b7824 */ /* 0x000fe200078e0200 */
[----:B------:R-:W-:Y:S01]  /*93c0*/  SHF.L.U32 R6, R9, 0x1f, RZ ;  /* 0x0000001f09067819 */ /* 0x000fe200000006ff */
[----:B-1----:R-:W-:Y:S06]  /*93d0*/  @!P0 BRA `(.L_x_188) ;  /* 0x0000000000ec8947 */ /* 0x002fec0003800000 */
.L_x_200:
[----:B------:R-:W1:Y:S01]  /*93e0*/  SYNCS.PHASECHK.TRANS64.TRYWAIT P0, [R11+URZ], R6 ;  /* 0x000000060b0075a7 */ /* 0x000e62000800017f */
[----:B------:R-:W-:-:S05]  /*93f0*/  VIADD R2, R7, 0x1 ;  /* 0x0000000107027836 */ /* 0x000fca0000000000 */
[----:B------:R-:W-:-:S04]  /*9400*/  ISETP.NE.AND P1, PT, R2, 0x5, PT ;  /* 0x000000050200780c */ /* 0x000fc80003f25270 */
[----:B------:R-:W-:Y:S02]  /*9410*/  SEL R4, RZ, 0x1, P1 ;  /* 0x00000001ff047807 */ /* 0x000fe40000800000 */
[----:B------:R-:W-:Y:S02]  /*9420*/  SEL R3, R2, RZ, P1 ;  /* 0x000000ff02037207 */ /* 0x000fe40000800000 */
[----:B------:R-:W-:Y:S01]  /*9430*/  LOP3.LUT R4, R9, R4, RZ, 0x3c, !PT ;  /* 0x0000000409047212 */ /* 0x000fe200078e3cff */
[----:B-1----:R-:W-:Y:S06]  /*9440*/  @!P0 BRA `(.L_x_189) ;  /* 0x0000000000e48947 */ /* 0x002fec0003800000 */
.L_x_201:
[----:B------:R-:W-:Y:S01]  /*9450*/  IMAD R3, R3, 0x8, R0 ;  /* 0x0000000803037824 */ /* 0x000fe200078e0200 */
[----:B------:R-:W-:-:S07]  /*9460*/  SHF.L.U32 R0, R4, 0x1f, RZ ;  /* 0x0000001f04007819 */ /* 0x000fce00000006ff */
.L_x_190:
[----:B--2---:R2:W3:Y:S02]  /*9470*/  SYNCS.PHASECHK.TRANS64.TRYWAIT P0, [R3+URZ], R0 ;  /* 0x00000000030075a7 */ /* 0x0044e4000800017f */
[----:B---3--:R-:W-:Y:S05]  /*9480*/  @!P0 NANOSLEEP.SYNCS 0x989680 ;  /* 0x009896800000895d */ /* 0x008fea0003900000 */
[----:B------:R-:W3:Y:S02]  /*9490*/  @!P0 SYNCS.PHASECHK.TRANS64 P0, [R3+URZ], R0 ;  /* 0x00000000030085a7 */ /* 0x000ee4000800007f */
[----:B---3--:R-:W-:Y:S05]  /*94a0*/  @!P0 BRA `(.L_x_190) ;  /* 0xfffffffc00f08947 */ /* 0x008fea000383ffff */
.L_x_184:
[----:B------:R-:W-:Y:S05]  /*94b0*/  BSYNC B0 ;  /* 0x0000000000007941 */ /* 0x000fea0003800000 */
.L_x_183:
[----:B------:R-:W-:Y:S05]  /*94c0*/  EXIT ;  /* 0x000000000000794d */ /* 0x000fea0003800000 */
.L_x_17:
[----:B-1----:R-:W-:-:S04]  /*94d0*/  IMAD.U32 R11, RZ, RZ, UR6 ;  /* 0x00000006ff0b7e24 */ /* 0x002fc8000f8e00ff */
[----:B------:R1:W4:Y:S03]  /*94e0*/  SYNCS.PHASECHK.TRANS64.TRYWAIT P0, [R11+URZ], R10 ;  /* 0x0000000a0b0075a7 */ /* 0x000326000800017f */
[----:B----4-:R-:W-:Y:S05]  /*94f0*/  @!P0 NANOSLEEP.SYNCS 0x989680 ;  /* 0x009896800000895d */ /* 0x010fea0003900000 */
[----:B------:R-:W4:Y:S02]  /*9500*/  @!P0 SYNCS.PHASECHK.TRANS64 P0, [R11+URZ], R10 ;  /* 0x0000000a0b0085a7 */ /* 0x000f24000800007f */
[----:B----4-:R-:W-:Y:S05]  /*9510*/  @!P0 BRA `(.L_x_17) ;  /* 0xfffffffc00ec8947 */ /* 0x010fea000383ffff */
[----:B------:R-:W-:Y:S05]  /*9520*/  BRA `(.L_x_16) ;  /* 0xffffff8000107947 */ /* 0x000fea000383ffff */
.L_x_23:
[----:B-1----:R-:W-:-:S04]  /*9530*/  IMAD.U32 R12, RZ, RZ, UR12 ;  /* 0x0000000cff0c7e24 */ /* 0x002fc8000f8e00ff */
[----:B------:R1:W4:Y:S03]  /*9540*/  SYNCS.PHASECHK.TRANS64.TRYWAIT P0, [R12+URZ], R11 ;  /* 0x0000000b0c0075a7 */ /* 0x000326000800017f */
[----:B----4-:R-:W-:Y:S05]  /*9550*/  @!P0 NANOSLEEP.SYNCS 0x989680 ;  /* 0x009896800000895d */ /* 0x010fea0003900000 */
[----:B------:R-:W4:Y:S02]  /*9560*/  @!P0 SYNCS.PHASECHK.TRANS64 P0, [R12+URZ], R11 ;  /* 0x0000000b0c0085a7 */ /* 0x000f24000800007f */
[----:B----4-:R-:W-:Y:S05]  /*9570*/  @!P0 BRA `(.L_x_23) ;  /* 0xfffffffc00ec8947 */ /* 0x010fea000383ffff */
[----:B------:R-:W-:Y:S05]  /*9580*/  BRA `(.L_x_22) ;  /* 0xffffff88007c7947 */ /* 0x000fea000383ffff */
.L_x_170:
[----:B------:R-:W-:Y:S01]  /*9590*/  BSSY B1, `(.L_x_191) ;  /* 0x0000006000017945 */ /* 0x000fe20003800000 */
[----:B------:R-:W-:-:S07]  /*95a0*/  IMAD.MOV.U32 R7, RZ, RZ, -0x1 ;  /* 0xffffffffff077424 */ /* 0x000fce00078e00ff */
[----:B------:R-:W-:Y:S05]  /*95b0*/  WARPSYNC.COLLECTIVE R7, `(.L_x_192) ;  /* 0x00000000070c7348 */ /* 0x000fea0003c00000 */
[----:B------:R-:W-:Y:S02]  /*95c0*/  ELECT P1, UR62, PT ;  /* 0x00000000003e782f */ /* 0x000fe40003820000 */
[----:B------:R-:W-:Y:S01]  /*95d0*/  MOV R7, UR62 ;  /* 0x0000003e00077c02 */ /* 0x000fe20008000f00 */
[----:B------:R-:W-:Y:S10]  /*95e0*/  ENDCOLLECTIVE ;  /* 0x000000000000791b */ /* 0x000ff40003800000 */
.L_x_192:
[----:B------:R-:W-:Y:S05]  /*95f0*/  BSYNC B1 ;  /* 0x0000000000017941 */ /* 0x000fea0003800000 */
.L_x_191:
[----:B------:R-:W-:Y:S05]  /*9600*/  BRA `(.L_x_193) ;  /* 0xfffffff000207947 */ /* 0x000fea000383ffff */
.L_x_173:
[----:B-1----:R1:W2:Y:S02]  /*9610*/  SYNCS.PHASECHK.TRANS64.TRYWAIT P1, [R19+URZ+0x28], R10 ;  /* 0x0000280a130075a7 */ /* 0x0022a4000802017f */
[----:B--2---:R-:W-:Y:S05]  /*9620*/  @!P1 NANOSLEEP.SYNCS 0x989680 ;  /* 0x009896800000995d */ /* 0x004fea0003900000 */
[----:B------:R-:W2:Y:S02]  /*9630*/  @!P1 SYNCS.PHASECHK.TRANS64 P1, [R19+URZ+0x28], R10 ;  /* 0x0000280a130095a7 */ /* 0x000ea4000802007f */
[----:B--2---:R-:W-:Y:S05]  /*9640*/  @!P1 BRA `(.L_x_173) ;  /* 0xfffffffc00f09947 */ /* 0x004fea000383ffff */
[----:B------:R-:W-:Y:S05]  /*9650*/  BRA `(.L_x_194) ;  /* 0xfffffff000547947 */ /* 0x000fea000383ffff */
.L_x_182:
[----:B------:R-:W-:Y:S01]  /*9660*/  BSSY B0, `(.L_x_195) ;  /* 0x0000006000007945 */ /* 0x000fe20003800000 */
[----:B------:R-:W-:-:S07]  /*9670*/  IMAD.MOV.U32 R7, RZ, RZ, -0x1 ;  /* 0xffffffffff077424 */ /* 0x000fce00078e00ff */
[----:B------:R-:W-:Y:S05]  /*9680*/  WARPSYNC.COLLECTIVE R7, `(.L_x_196) ;  /* 0x00000000070c7348 */ /* 0x000fea0003c00000 */
[----:B------:R-:W-:Y:S02]  /*9690*/  ELECT P1, UR62, PT ;  /* 0x00000000003e782f */ /* 0x000fe40003820000 */
[----:B------:R-:W-:Y:S01]  /*96a0*/  MOV R7, UR62 ;  /* 0x0000003e00077c02 */ /* 0x000fe20008000f00 */
[----:B------:R-:W-:Y:S10]  /*96b0*/  ENDCOLLECTIVE ;  /* 0x000000000000791b */ /* 0x000ff40003800000 */
.L_x_196:
[----:B------:R-:W-:Y:S05]  /*96c0*/  BSYNC B0 ;  /* 0x0000000000007941 */ /* 0x000fea0003800000 */
.L_x_195:
[----:B------:R-:W-:Y:S01]  /*96d0*/  PLOP3.LUT P0, PT, P1, PT, PT, 0x80, 0x0 ;  /* 0x000000000000781c */ /* 0x000fe20000f0f070 */
[----:B------:R-:W-:-:S12]  /*96e0*/  BRA `(.L_x_197) ;  /* 0xfffffff800a07947 */ /* 0x000fd8000383ffff */
.L_x_186:
[----:B0-----:R0:W1:Y:S02]  /*96f0*/  SYNCS.PHASECHK.TRANS64.TRYWAIT P0, [R6+URZ], R3 ;  /* 0x00000003060075a7 */ /* 0x001064000800017f */
[----:B-1----:R-:W-:Y:S05]  /*9700*/  @!P0 NANOSLEEP.SYNCS 0x989680 ;  /* 0x009896800000895d */ /* 0x002fea0003900000 */
[----:B------:R-:W1:Y:S02]  /*9710*/  @!P0 SYNCS.PHASECHK.TRANS64 P0, [R6+URZ], R3 ;  /* 0x00000003060085a7 */ /* 0x000e64000800007f */
[----:B-1----:R-:W-:Y:S05]  /*9720*/  @!P0 BRA `(.L_x_186) ;  /* 0xfffffffc00f08947 */ /* 0x002fea000383ffff */
[----:B------:R-:W-:Y:S05]  /*9730*/  BRA `(.L_x_198) ;  /* 0xfffffff800e07947 */ /* 0x000fea000383ffff */
.L_x_187:
[----:B0-----:R0:W1:Y:S02]  /*9740*/  SYNCS.PHASECHK.TRANS64.TRYWAIT P0, [R7+URZ], R4 ;  /* 0x00000004070075a7 */ /* 0x001064000800017f */
[----:B-1----:R-:W-:Y:S05]  /*9750*/  @!P0 NANOSLEEP.SYNCS 0x989680 ;  /* 0x009896800000895d */ /* 0x002fea0003900000 */
[----:B------:R-:W1:Y:S02]  /*9760*/  @!P0 SYNCS.PHASECHK.TRANS64 P0, [R7+URZ], R4 ;  /* 0x00000004070085a7 */ /* 0x000e64000800007f */
[----:B-1----:R-:W-:Y:S05]  /*9770*/  @!P0 BRA `(.L_x_187) ;  /* 0xfffffffc00f08947 */ /* 0x002fea000383ffff */
[----:B------:R-:W-:Y:S05]  /*9780*/  BRA `(.L_x_199) ;  /* 0xfffffff800f07947 */ /* 0x000fea000383ffff */
.L_x_188:
[----:B0-----:R0:W1:Y:S02]  /*9790*/  SYNCS.PHASECHK.TRANS64.TRYWAIT P0, [R10+URZ], R5 ;  /* 0x000000050a0075a7 */ /* 0x001064000800017f */
[----:B-1----:R-:W-:Y:S05]  /*97a0*/  @!P0 NANOSLEEP.SYNCS 0x989680 ;  /* 0x009896800000895d */ /* 0x002fea0003900000 */
[----:B------:R-:W1:Y:S02]  /*97b0*/  @!P0 SYNCS.PHASECHK.TRANS64 P0, [R10+URZ], R5 ;  /* 0x000000050a0085a7 */ /* 0x000e64000800007f */
[----:B-1----:R-:W-:Y:S05]  /*97c0*/  @!P0 BRA `(.L_x_188) ;  /* 0xfffffffc00f08947 */ /* 0x002fea000383ffff */
[----:B------:R-:W-:Y:S05]  /*97d0*/  BRA `(.L_x_200) ;  /* 0xfffffffc00007947 */ /* 0x000fea000383ffff */
.L_x_189:
[----:B-1----:R1:W2:Y:S02]  /*97e0*/  SYNCS.PHASECHK.TRANS64.TRYWAIT P0, [R11+URZ], R6 ;  /* 0x000000060b0075a7 */ /* 0x0022a4000800017f */
[----:B--2---:R-:W-:Y:S05]  /*97f0*/  @!P0 NANOSLEEP.SYNCS 0x989680 ;  /* 0x009896800000895d */ /* 0x004fea0003900000 */
[----:B------:R-:W2:Y:S02]  /*9800*/  @!P0 SYNCS.PHASECHK.TRANS64 P0, [R11+URZ], R6 ;  /* 0x000000060b0085a7 */ /* 0x000ea4000800007f */
[----:B--2---:R-:W-:Y:S05]  /*9810*/  @!P0 BRA `(.L_x_189) ;  /* 0xfffffffc00f08947 */ /* 0x004fea000383ffff */
[----:B------:R-:W-:Y:S05]  /*9820*/  BRA `(.L_x_201) ;  /* 0xfffffffc00087947 */ /* 0x000fea000383ffff */
.L_x_202:
[----:B------:R-:W-:-:S00]  /*9830*/  BRA `(.L_x_202) ;  /* 0xfffffffc00fc7947 */ /* 0x000fc0000383ffff */
[----:B------:R-:W-:-:S00]  /*9840*/  NOP ;  /* 0x0000000000007918 */ /* 0x000fc00000000000 */
        /* <DEDUP_REMOVED lines=11> */
.L_x_203:


//--------------------- .nv.shared._ZN7cutlass13device_kernelINS_4gemm6kernel13GemmUniversalIN4cute5tupleIJiiiiEEENS1_10collective13CollectiveMmaINS1_37MainloopSm90TmaGmmaWarpSpecializedFP8ILi5ENS5_IJNS4_1CILi1EEESB_SB_EEENS1_35KernelTmaWarpSpecializedCooperativeEEENS5_IJNSA_ILi256EEENSA_ILi64EEESG_EEENS_12float_e4m3_tENS5_IJlSB_lEEESI_SJ_NS4_8TiledMMAINS4_8MMA_AtomIJNS4_4SM904GMMA30MMA_64x64x32_F32E4M3E4M3_SS_TNILNSN_7ScaleInE1ELSP_1EEEEEENS4_6LayoutINS5_IJNSA_ILi2EEESB_SB_EEENS5_IJSB_NSA_ILi0EEESV_EEEEENS5_IJNS4_10UnderscoreESY_SY_EEEEENS4_13SM90_TMA_LOADENS4_14ComposedLayoutINS4_7SwizzleILi2ELi4ELi3EEENS4_18smem_ptr_flag_bitsILi8EEENSS_INS5_IJNSA_ILi8EEESG_EEENS5_IJSG_SB_EEEEEEEvNS4_8identityES11_S1B_vS1C_EENS_8epilogue10collective6detail29Sm90TmaWarpSpecializedAdapterINS1F_15DefaultEpilogueISI_SJ_SJ_NS1E_6thread17LinearCombinationISI_Li1EffLNS1J_9ScaleType4KindE0ELNS_15FloatRoundStyleE2ESI_EENS1_15EpilogueDefaultEEEEEvvEEEEvNT_6ParamsE --------------------------
	.section	.nv.shared._ZN7cutlass13device_kernelINS_4gemm6kernel13GemmUniversalIN4cute5tupleIJiiiiEEENS1_10collective13CollectiveMmaINS1_37MainloopSm90TmaGmmaWarpSpecializedFP8ILi5ENS5_IJNS4_1CILi1EEESB_SB_EEENS1_35KernelTmaWarpSpecializedCooperativeEEENS5_IJNSA_ILi256EEENSA_ILi64EEESG_EEENS_12float_e4m3_tENS5_IJlSB_lEEESI_SJ_NS4_8TiledMMAINS4_8MMA_AtomIJNS4_4SM904GMMA30MMA_64x64x32_F32E4M3E4M3_SS_TNILNSN_7ScaleInE1ELSP_1EEEEEENS4_6LayoutINS5_IJNSA_ILi2EEESB_SB_EEENS5_IJSB_NSA_ILi0EEESV_EEEEENS5_IJNS4_10UnderscoreESY_SY_EEEEENS4_13SM90_TMA_LOADENS4_14ComposedLayoutINS4_7SwizzleILi2ELi4ELi3EEENS4_18smem_ptr_flag_bitsILi8EEENSS_INS5_IJNSA_ILi8EEESG_EEENS5_IJSG_SB_EEEEEEEvNS4_8identityES11_S1B_vS1C_EENS_8epilogue10collective6detail29Sm90TmaWarpSpecializedAdapterINS1F_15DefaultEpilogueISI_SJ_SJ_NS1E_6thread17LinearCombinationISI_Li1EffLNS1J_9ScaleType4KindE0ELNS_15FloatRoundStyleE2ESI_EENS1_15EpilogueDefaultEEEEEvvEEEEvNT_6ParamsE,"aw",@nobits
	.sectionflags	@""
	.align	16
	.zero		1024


//--------------------- .nv.shared.reserved.0     --------------------------
	.section	.nv.shared.reserved.0,"aw",@nobits
	.weak		__nv_reservedSMEM_offset_0_alias
	.size		__nv_reservedSMEM_offset_0_alias, 0, 0
	.other		__nv_reservedSMEM_offset_0_alias,@"STO_CUDA_RESERVED_SHARED STV_DEFAULT"
__nv_reservedSMEM_offset_0_alias:
	.zero		0


//--------------------- .nv.global                --------------------------
	.section	.nv.global,"aw",@nobits
.nv.global:
	.type		_ZN39_INTERNAL_d801894f_4_k_cu_e8796932_47114cute1_E,@object
	.size		_ZN39_INTERNAL_d801894f_4_k_cu_e8796932_47114cute1_E,(_ZN39_INTERNAL_d801894f_4_k_cu_e8796932_47114cuda3std3__45__cpo6cbeginE - _ZN39_INTERNAL_d801894f_4_k_cu_e8796932_47114cute1_E)
_ZN39_INTERNAL_d801894f_4_k_cu_e8796932_47114cute1_E:
	.zero		1
	.type		_ZN39_INTERNAL_d801894f_4_k_cu_e8796932_47114cuda3std3__45__cpo6cbeginE,@object
	.size		_ZN39_INTERNAL_d801894f_4_k_cu_e8796932_47114cuda3std3__45__cpo6cbeginE,(_ZN39_INTERNAL_d801894f_4_k_cu_e8796932_47114cuda3std3__48in_placeE - _ZN39_INTERNAL_d801894f_4_k_cu_e8796932_47114cuda3std3__45__cpo6cbeginE)
_ZN39_INTERNAL_d801894f_4_k_cu_e8796932_47114cuda3std3__45__cpo6cbeginE:
	.zero		1
	.type		_ZN39_INTERNAL_d801894f_4_k_cu_e8796932_47114cuda3std3__48in_placeE,@object
	.size		_ZN39_INTERNAL_d801894f_4_k_cu_e8796932_47114cuda3std3__48in_placeE,(_ZN39_INTERNAL_d801894f_4_k_cu_e8796932_47114cuda3std6ranges3__45__cpo9iter_moveE - _ZN39_INTERNAL_d801894f_4_k_cu_e8796932_47114cuda3std3__48in_placeE)
_ZN39_INTERNAL_d801894f_4_k_cu_e8796932_47114cuda3std3__48in_placeE:
	.zero		1
	.type		_ZN39_INTERNAL_d801894f_4_k_cu_e8796932_47114cuda3std6ranges3__45__cpo9iter_moveE,@object
	.size		_ZN39_INTERNAL_d801894f_4_k_cu_e8796932_47114cuda3std6ranges3__45__cpo9iter_moveE,(_ZN39_INTERNAL_d801894f_4_k_cu_e8796932_47114cuda3std3__45__cpo5beginE - _ZN39_INTERNAL_d801894f_4_k_cu_e8796932_47114cuda3std6ranges3__45__cpo9iter_moveE)
_ZN39_INTERNAL_d801894f_4_k_cu_e8796932_47114cuda3std6ranges3__45__cpo9iter_moveE:
	.zero		1
	.type		_ZN39_INTERNAL_d801894f_4_k_cu_e8796932_47114cuda3std3__45__cpo5beginE,@object
	.size		_ZN39_INTERNAL_d801894f_4_k_cu_e8796932_47114cuda3std3__45__cpo5beginE,(_ZN39_INTERNAL_d801894f_4_k_cu_e8796932_47114cuda3std3__441_GLOBAL__N__d801894f_4_k_cu_e8796932_47116ignoreE - _ZN39_INTERNAL_d801894f_4_k_cu_e8796932_47114cuda3std3__45__cpo5beginE)
_ZN39_INTERNAL_d801894f_4_k_cu_e8796932_47114cuda3std3__45__cpo5beginE:
	.zero		1
	.type		_ZN39_INTERNAL_d801894f_4_k_cu_e8796932_47114cuda3std3__441_GLOBAL__N__d801894f_4_k_cu_e8796932_47116ignoreE,@object
	.size		_ZN39_INTERNAL_d801894f_4_k_cu_e8796932_47114cuda3std3__441_GLOBAL__N__d801894f_4_k_cu_e8796932_47116ignoreE,(_ZN39_INTERNAL_d801894f_4_k_cu_e8796932_47114cute7productE - _ZN39_INTERNAL_d801894f_4_k_cu_e8796932_47114cuda3std3__441_GLOBAL__N__d801894f_4_k_cu_e8796932_47116ignoreE)
_ZN39_INTERNAL_d801894f_4_k_cu_e8796932_47114cuda3std3__441_GLOBAL__N__d801894f_4_k_cu_e8796932_47116ignoreE:
	.zero		1
	.type		_ZN39_INTERNAL_d801894f_4_k_cu_e8796932_47114cute7productE,@object
	.size		_ZN39_INTERNAL_d801894f_4_k_cu_e8796932_47114cute7productE,(_ZN39_INTERNAL_d801894f_4_k_cu_e8796932_47114cuda3std3__45__cpo3endE - _ZN39_INTERNAL_d801894f_4_k_cu_e8796932_47114cute7productE)
_ZN39_INTERNAL_d801894f_4_k_cu_e8796932_47114cute7productE:
	.zero		1
	.type		_ZN39_INTERNAL_d801894f_4_k_cu_e8796932_47114cuda3std3__45__cpo3endE,@object
	.size		_ZN39_INTERNAL_d801894f_4_k_cu_e8796932_47114cuda3std3__45__cpo3endE,(_ZN39_INTERNAL_d801894f_4_k_cu_e8796932_47114cuda3std3__419piecewise_constructE - _ZN39_INTERNAL_d801894f_4_k_cu_e8796932_47114cuda3std3__45__cpo3endE)
_ZN39_INTERNAL_d801894f_4_k_cu_e8796932_47114cuda3std3__45__cpo3endE:
	.zero		1
	.type		_ZN39_INTERNAL_d801894f_4_k_cu_e8796932_47114cuda3std3__419piecewise_constructE,@object
	.size		_ZN39_INTERNAL_d801894f_4_k_cu_e8796932_47114cuda3std3__419piecewise_constructE,(_ZN39_INTERNAL_d801894f_4_k_cu_e8796932_47114cuda3std3__45__cpo4cendE - _ZN39_INTERNAL_d801894f_4_k_cu_e8796932_47114cuda3std3__419piecewise_constructE)
_ZN39_INTERNAL_d801894f_4_k_cu_e8796932_47114cuda3std3__419piecewise_constructE:
	.zero		1
	.type		_ZN39_INTERNAL_d801894f_4_k_cu_e8796932_47114cuda3std3__45__cpo4cendE,@object
	.size		_ZN39_INTERNAL_d801894f_4_k_cu_e8796932_47114cuda3std3__45__cpo4cendE,(_ZN39_INTERNAL_d801894f_4_k_cu_e8796932_47114cuda3std6ranges3__45__cpo4swapE - _ZN39_INTERNAL_d801894f_4_k_cu_e8796932_47114cuda3std3__45__cpo4cendE)
_ZN39_INTERNAL_d801894f_4_k_cu_e8796932_47114cuda3std3__45__cpo4cendE:
	.zero		1
	.type		_ZN39_INTERNAL_d801894f_4_k_cu_e8796932_47114cuda3std6ranges3__45__cpo4swapE,@object
	.size		_ZN39_INTERNAL_d801894f_4_k_cu_e8796932_47114cuda3std6ranges3__45__cpo4swapE,(.L_7 - _ZN39_INTERNAL_d801894f_4_k_cu_e8796932_47114cuda3std6ranges3__45__cpo4swapE)
_ZN39_INTERNAL_d801894f_4_k_cu_e8796932_47114cuda3std6ranges3__45__cpo4swapE:
	.zero		1
.L_7:


//--------------------- .nv.constant0._ZN7cutlass13device_kernelINS_4gemm6kernel13GemmUniversalIN4cute5tupleIJiiiiEEENS1_10collective13CollectiveMmaINS1_37MainloopSm90TmaGmmaWarpSpecializedFP8ILi5ENS5_IJNS4_1CILi1EEESB_SB_EEENS1_35KernelTmaWarpSpecializedCooperativeEEENS5_IJNSA_ILi256EEENSA_ILi64EEESG_EEENS_12float_e4m3_tENS5_IJlSB_lEEESI_SJ_NS4_8TiledMMAINS4_8MMA_AtomIJNS4_4SM904GMMA30MMA_64x64x32_F32E4M3E4M3_SS_TNILNSN_7ScaleInE1ELSP_1EEEEEENS4_6LayoutINS5_IJNSA_ILi2EEESB_SB_EEENS5_IJSB_NSA_ILi0EEESV_EEEEENS5_IJNS4_10UnderscoreESY_SY_EEEEENS4_13SM90_TMA_LOADENS4_14ComposedLayoutINS4_7SwizzleILi2ELi4ELi3EEENS4_18smem_ptr_flag_bitsILi8EEENSS_INS5_IJNSA_ILi8EEESG_EEENS5_IJSG_SB_EEEEEEEvNS4_8identityES11_S1B_vS1C_EENS_8epilogue10collective6detail29Sm90TmaWarpSpecializedAdapterINS1F_15DefaultEpilogueISI_SJ_SJ_NS1E_6thread17LinearCombinationISI_Li1EffLNS1J_9ScaleType4KindE0ELNS_15FloatRoundStyleE2ESI_EENS1_15EpilogueDefaultEEEEEvvEEEEvNT_6ParamsE --------------------------
	.section	.nv.constant0._ZN7cutlass13device_kernelINS_4gemm6kernel13GemmUniversalIN4cute5tupleIJiiiiEEENS1_10collective13CollectiveMmaINS1_37MainloopSm90TmaGmmaWarpSpecializedFP8ILi5ENS5_IJNS4_1CILi1EEESB_SB_EEENS1_35KernelTmaWarpSpecializedCooperativeEEENS5_IJNSA_ILi256EEENSA_ILi64EEESG_EEENS_12float_e4m3_tENS5_IJlSB_lEEESI_SJ_NS4_8TiledMMAINS4_8MMA_AtomIJNS4_4SM904GMMA30MMA_64x64x32_F32E4M3E4M3_SS_TNILNSN_7ScaleInE1ELSP_1EEEEEENS4_6LayoutINS5_IJNSA_ILi2EEESB_SB_EEENS5_IJSB_NSA_ILi0EEESV_EEEEENS5_IJNS4_10UnderscoreESY_SY_EEEEENS4_13SM90_TMA_LOADENS4_14ComposedLayoutINS4_7SwizzleILi2ELi4ELi3EEENS4_18smem_ptr_flag_bitsILi8EEENSS_INS5_IJNSA_ILi8EEESG_EEENS5_IJSG_SB_EEEEEEEvNS4_8identityES11_S1B_vS1C_EENS_8epilogue10collective6detail29Sm90TmaWarpSpecializedAdapterINS1F_15DefaultEpilogueISI_SJ_SJ_NS1E_6thread17LinearCombinationISI_Li1EffLNS1J_9ScaleType4KindE0ELNS_15FloatRoundStyleE2ESI_EENS1_15EpilogueDefaultEEEEEvvEEEEvNT_6ParamsE,"a",@progbits
	.sectionflags	@""
	.align	4
.nv.constant0._ZN7cutlass13device_kernelINS_4gemm6kernel13GemmUniversalIN4cute5tupleIJiiiiEEENS1_10collective13CollectiveMmaINS1_37MainloopSm90TmaGmmaWarpSpecializedFP8ILi5ENS5_IJNS4_1CILi1EEESB_SB_EEENS1_35KernelTmaWarpSpecializedCooperativeEEENS5_IJNSA_ILi256EEENSA_ILi64EEESG_EEENS_12float_e4m3_tENS5_IJlSB_lEEESI_SJ_NS4_8TiledMMAINS4_8MMA_AtomIJNS4_4SM904GMMA30MMA_64x64x32_F32E4M3E4M3_SS_TNILNSN_7ScaleInE1ELSP_1EEEEEENS4_6LayoutINS5_IJNSA_ILi2EEESB_SB_EEENS5_IJSB_NSA_ILi0EEESV_EEEEENS5_IJNS4_10UnderscoreESY_SY_EEEEENS4_13SM90_TMA_LOADENS4_14ComposedLayoutINS4_7SwizzleILi2ELi4ELi3EEENS4_18smem_ptr_flag_bitsILi8EEENSS_INS5_IJNSA_ILi8EEESG_EEENS5_IJSG_SB_EEEEEEEvNS4_8identityES11_S1B_vS1C_EENS_8epilogue10collective6detail29Sm90TmaWarpSpecializedAdapterINS1F_15DefaultEpilogueISI_SJ_SJ_NS1E_6thread17LinearCombinationISI_Li1EffLNS1J_9ScaleType4KindE0ELNS_15FloatRoundStyleE2ESI_EENS1_15EpilogueDefaultEEEEEvvEEEEvNT_6ParamsE:
	.zero		1664


//--------------------- SYMBOLS --------------------------

	.type		.nv.reservedSmem.offset0,@object
	.size		.nv.reservedSmem.offset0,0x4
